	.target	sm_90a

	.elftype	@"ET_EXEC"


//--------------------- .note.nv.tkinfo           --------------------------
	.section	.note.nv.tkinfo,"",@"SHT_NOTE"
	.sectionflags	@"SHF_NOTE_NV_TKINFO"
	.tkinfo
        /*0018*/ 	.word	0x00000002
        /*0030*/ 	.string	""
        /*0030*/ 	.string	"ptxas"
        /*0030*/ 	.string	"Cuda compilation tools, release 13.0, V13.0.88"
        /*0030*/ 	.string	"Build cuda_13.0.r13.0/compiler.36424714_0"
        /*0030*/ 	.string	"-arch sm_90a -m 64 "



//--------------------- .note.nv.cuinfo           --------------------------
	.section	.note.nv.cuinfo,"",@"SHT_NOTE"
	.sectionflags	@"SHF_NOTE_NV_CUINFO"
        /*0018*/ 	.short	0x0002
        /*001a*/ 	.short	0x005a
        /*001c*/ 	.short	0x0082
	.zero		2


//--------------------- .nv.info                  --------------------------
	.section	.nv.info,"",@"SHT_CUDA_INFO"
	.align	4


	//----- nvinfo : EIATTR_REGCOUNT
	.align		4
        /*0000*/ 	.byte	0x04, 0x2f
        /*0002*/ 	.short	(.L_15 - .L_14)
	.align		4
.L_14:
        /*0004*/ 	.word	index@(_ZN7cutlass13device_kernelINS_4gemm6kernel13GemmUniversalIN4cute5tupleIJiiiiEEENS1_10collective13CollectiveMmaINS1_34MainloopSm90TmaGmmaWarpSpecializedILi5ENS5_IJNS4_1CILi1EEENSA_ILi2EEESB_EEENS1_35KernelTmaWarpSpecializedCooperativeEEENS5_IJNSA_ILi128EEESG_NSA_ILi32EEEEEENS_6half_tENS5_IJlSB_lEEESJ_SK_NS4_8TiledMMAINS4_8MMA_AtomIJNS4_4SM904GMMA26MMA_64x128x16_F32F16F16_SSILNSO_5MajorE0ELSQ_0ELNSO_7ScaleInE1ELSR_1EEEEEENS4_6LayoutINS5_IJSC_SB_SB_EEENS5_IJSB_NSA_ILi0EEESW_EEEEENS5_IJNS4_10UnderscoreESZ_SZ_EEEEENS4_23SM90_TMA_LOAD_MULTICASTENS4_14ComposedLayoutINS4_7SwizzleILi2ELi4ELi3EEENS4_18smem_ptr_flag_bitsILi16EEENSU_INS5_IJNSA_ILi8EEESH_EEENS5_IJSH_SB_EEEEEEEvNS4_8identityENS4_13SM90_TMA_LOADES1C_vS1D_EENS_8epilogue10collective6detail29Sm90TmaWarpSpecializedAdapterINS1H_15DefaultEpilogueISJ_SK_SK_NS1G_6thread17LinearCombinationISJ_Li1EffLNS1L_9ScaleType4KindE0ELNS_15FloatRoundStyleE2ESJ_EENS1_15EpilogueDefaultEEEEEvvEEEEvNT_6ParamsE)
        /*0008*/ 	.word	0x000000a8


	//----- nvinfo : EIATTR_FRAME_SIZE
	.align		4
.L_15:
        /*000c*/ 	.byte	0x04, 0x11
        /*000e*/ 	.short	(.L_17 - .L_16)
	.align		4
.L_16:
        /*0010*/ 	.word	index@(_ZN7cutlass13device_kernelINS_4gemm6kernel13GemmUniversalIN4cute5tupleIJiiiiEEENS1_10collective13CollectiveMmaINS1_34MainloopSm90TmaGmmaWarpSpecializedILi5ENS5_IJNS4_1CILi1EEENSA_ILi2EEESB_EEENS1_35KernelTmaWarpSpecializedCooperativeEEENS5_IJNSA_ILi128EEESG_NSA_ILi32EEEEEENS_6half_tENS5_IJlSB_lEEESJ_SK_NS4_8TiledMMAINS4_8MMA_AtomIJNS4_4SM904GMMA26MMA_64x128x16_F32F16F16_SSILNSO_5MajorE0ELSQ_0ELNSO_7ScaleInE1ELSR_1EEEEEENS4_6LayoutINS5_IJSC_SB_SB_EEENS5_IJSB_NSA_ILi0EEESW_EEEEENS5_IJNS4_10UnderscoreESZ_SZ_EEEEENS4_23SM90_TMA_LOAD_MULTICASTENS4_14ComposedLayoutINS4_7SwizzleILi2ELi4ELi3EEENS4_18smem_ptr_flag_bitsILi16EEENSU_INS5_IJNSA_ILi8EEESH_EEENS5_IJSH_SB_EEEEEEEvNS4_8identityENS4_13SM90_TMA_LOADES1C_vS1D_EENS_8epilogue10collective6detail29Sm90TmaWarpSpecializedAdapterINS1H_15DefaultEpilogueISJ_SK_SK_NS1G_6thread17LinearCombinationISJ_Li1EffLNS1L_9ScaleType4KindE0ELNS_15FloatRoundStyleE2ESJ_EENS1_15EpilogueDefaultEEEEEvvEEEEvNT_6ParamsE)
        /*0014*/ 	.word	0x00000000


	//----- nvinfo : EIATTR_MIN_STACK_SIZE
	.align		4
.L_17:
        /*0018*/ 	.byte	0x04, 0x12
        /*001a*/ 	.short	(.L_19 - .L_18)
	.align		4
.L_18:
        /*001c*/ 	.word	index@(_ZN7cutlass13device_kernelINS_4gemm6kernel13GemmUniversalIN4cute5tupleIJiiiiEEENS1_10collective13CollectiveMmaINS1_34MainloopSm90TmaGmmaWarpSpecializedILi5ENS5_IJNS4_1CILi1EEENSA_ILi2EEESB_EEENS1_35KernelTmaWarpSpecializedCooperativeEEENS5_IJNSA_ILi128EEESG_NSA_ILi32EEEEEENS_6half_tENS5_IJlSB_lEEESJ_SK_NS4_8TiledMMAINS4_8MMA_AtomIJNS4_4SM904GMMA26MMA_64x128x16_F32F16F16_SSILNSO_5MajorE0ELSQ_0ELNSO_7ScaleInE1ELSR_1EEEEEENS4_6LayoutINS5_IJSC_SB_SB_EEENS5_IJSB_NSA_ILi0EEESW_EEEEENS5_IJNS4_10UnderscoreESZ_SZ_EEEEENS4_23SM90_TMA_LOAD_MULTICASTENS4_14ComposedLayoutINS4_7SwizzleILi2ELi4ELi3EEENS4_18smem_ptr_flag_bitsILi16EEENSU_INS5_IJNSA_ILi8EEESH_EEENS5_IJSH_SB_EEEEEEEvNS4_8identityENS4_13SM90_TMA_LOADES1C_vS1D_EENS_8epilogue10collective6detail29Sm90TmaWarpSpecializedAdapterINS1H_15DefaultEpilogueISJ_SK_SK_NS1G_6thread17LinearCombinationISJ_Li1EffLNS1L_9ScaleType4KindE0ELNS_15FloatRoundStyleE2ESJ_EENS1_15EpilogueDefaultEEEEEvvEEEEvNT_6ParamsE)
        /*0020*/ 	.word	0x00000000
.L_19:


//--------------------- .nv.compat                --------------------------
	.section	.nv.compat,"",@"SHT_CUDA_COMPAT_INFO"
	.align	4
        /*0000*/ 	.byte	0x02, 0x09, 0x01, 0x00, 0x02, 0x02, 0x04, 0x00, 0x02, 0x05, 0x05, 0x00, 0x03, 0x07, 0x01, 0x01
        /*0010*/ 	.byte	0x02, 0x03, 0x01, 0x00, 0x02, 0x06, 0x01, 0x00, 0x04, 0x0b, 0x08, 0x00, 0x00, 0x00, 0x00, 0x00
        /*0020*/ 	.byte	0x00, 0x00, 0x00, 0x00


//--------------------- .nv.info._ZN7cutlass13device_kernelINS_4gemm6kernel13GemmUniversalIN4cute5tupleIJiiiiEEENS1_10collective13CollectiveMmaINS1_34MainloopSm90TmaGmmaWarpSpecializedILi5ENS5_IJNS4_1CILi1EEENSA_ILi2EEESB_EEENS1_35KernelTmaWarpSpecializedCooperativeEEENS5_IJNSA_ILi128EEESG_NSA_ILi32EEEEEENS_6half_tENS5_IJlSB_lEEESJ_SK_NS4_8TiledMMAINS4_8MMA_AtomIJNS4_4SM904GMMA26MMA_64x128x16_F32F16F16_SSILNSO_5MajorE0ELSQ_0ELNSO_7ScaleInE1ELSR_1EEEEEENS4_6LayoutINS5_IJSC_SB_SB_EEENS5_IJSB_NSA_ILi0EEESW_EEEEENS5_IJNS4_10UnderscoreESZ_SZ_EEEEENS4_23SM90_TMA_LOAD_MULTICASTENS4_14ComposedLayoutINS4_7SwizzleILi2ELi4ELi3EEENS4_18smem_ptr_flag_bitsILi16EEENSU_INS5_IJNSA_ILi8EEESH_EEENS5_IJSH_SB_EEEEEEEvNS4_8identityENS4_13SM90_TMA_LOADES1C_vS1D_EENS_8epilogue10collective6detail29Sm90TmaWarpSpecializedAdapterINS1H_15DefaultEpilogueISJ_SK_SK_NS1G_6thread17LinearCombinationISJ_Li1EffLNS1L_9ScaleType4KindE0ELNS_15FloatRoundStyleE2ESJ_EENS1_15EpilogueDefaultEEEEEvvEEEEvNT_6ParamsE --------------------------
	.section	.nv.info._ZN7cutlass13device_kernelINS_4gemm6kernel13GemmUniversalIN4cute5tupleIJiiiiEEENS1_10collective13CollectiveMmaINS1_34MainloopSm90TmaGmmaWarpSpecializedILi5ENS5_IJNS4_1CILi1EEENSA_ILi2EEESB_EEENS1_35KernelTmaWarpSpecializedCooperativeEEENS5_IJNSA_ILi128EEESG_NSA_ILi32EEEEEENS_6half_tENS5_IJlSB_lEEESJ_SK_NS4_8TiledMMAINS4_8MMA_AtomIJNS4_4SM904GMMA26MMA_64x128x16_F32F16F16_SSILNSO_5MajorE0ELSQ_0ELNSO_7ScaleInE1ELSR_1EEEEEENS4_6LayoutINS5_IJSC_SB_SB_EEENS5_IJSB_NSA_ILi0EEESW_EEEEENS5_IJNS4_10UnderscoreESZ_SZ_EEEEENS4_23SM90_TMA_LOAD_MULTICASTENS4_14ComposedLayoutINS4_7SwizzleILi2ELi4ELi3EEENS4_18smem_ptr_flag_bitsILi16EEENSU_INS5_IJNSA_ILi8EEESH_EEENS5_IJSH_SB_EEEEEEEvNS4_8identityENS4_13SM90_TMA_LOADES1C_vS1D_EENS_8epilogue10collective6detail29Sm90TmaWarpSpecializedAdapterINS1H_15DefaultEpilogueISJ_SK_SK_NS1G_6thread17LinearCombinationISJ_Li1EffLNS1L_9ScaleType4KindE0ELNS_15FloatRoundStyleE2ESJ_EENS1_15EpilogueDefaultEEEEEvvEEEEvNT_6ParamsE,"",@"SHT_CUDA_INFO"
	.sectionflags	@""
	.align	4


	//----- nvinfo : EIATTR_CUDA_API_VERSION
	.align		4
        /*0000*/ 	.byte	0x04, 0x37
        /*0002*/ 	.short	(.L_21 - .L_20)
.L_20:
        /*0004*/ 	.word	0x00000082


	//----- nvinfo : EIATTR_KPARAM_INFO
	.align		4
.L_21:
        /*0008*/ 	.byte	0x04, 0x17
        /*000a*/ 	.short	(.L_23 - .L_22)
.L_22:
        /*000c*/ 	.word	0x00000000
        /*0010*/ 	.short	0x0000
        /*0012*/ 	.short	0x0070
        /*0014*/ 	.byte	0x00, 0xf0, 0x01, 0x10


	//----- nvinfo : EIATTR_SPARSE_MMA_MASK
	.align		4
.L_23:
        /*0018*/ 	.byte	0x03, 0x50
        /*001a*/ 	.short	0x0000


	//----- nvinfo : EIATTR_MAXREG_COUNT
	.align		4
        /*001c*/ 	.byte	0x03, 0x1b
        /*001e*/ 	.short	0x00a8


	//----- nvinfo : EIATTR_NUM_BARRIERS
	.align		4
        /*0020*/ 	.byte	0x02, 0x4c
        /*0022*/ 	.byte	0x01
	.zero		1


	//----- nvinfo : EIATTR_EXTERNS
	.align		4
        /*0024*/ 	.byte	0x04, 0x0f
        /*0026*/ 	.short	(.L_25 - .L_24)


	//   ....[0]....
	.align		4
.L_24:
        /*0028*/ 	.word	index@(__assertfail)


	//----- nvinfo : EIATTR_MERCURY_ISA_VERSION
	.align		4
.L_25:
        /*002c*/ 	.byte	0x03, 0x5f
        /*002e*/ 	.short	0x0101


	//----- nvinfo : EIATTR_INT_WARP_WIDE_INSTR_OFFSETS
	.align		4
        /*0030*/ 	.byte	0x04, 0x31
        /*0032*/ 	.short	(.L_27 - .L_26)


	//   ....[0]....
.L_26:
        /*0034*/ 	.word	0x00000490


	//   ....[1]....
        /*0038*/ 	.word	0x000004b0


	//   ....[2]....
        /*003c*/ 	.word	0x00000660


	//----- nvinfo : EIATTR_COOP_GROUP_MASK_REGIDS
	.align		4
.L_27:
        /*0040*/ 	.byte	0x04, 0x29
        /*0042*/ 	.short	(.L_29 - .L_28)


	//   ....[0]....
.L_28:
        /*0044*/ 	.word	0xffffffff


	//   ....[1]....
        /*0048*/ 	.word	0xffffffff


	//   ....[2]....
        /*004c*/ 	.word	0xffffffff


	//   ....[3]....
        /*0050*/ 	.word	0xffffffff


	//   ....[4]....
        /*0054*/ 	.word	0xffffffff


	//   ....[5]....
        /*0058*/ 	.word	0xffffffff


	//----- nvinfo : EIATTR_COOP_GROUP_INSTR_OFFSETS
	.align		4
.L_29:
        /*005c*/ 	.byte	0x04, 0x28
        /*005e*/ 	.short	(.L_31 - .L_30)


	//   ....[0]....
.L_30:
        /*0060*/ 	.word	0x00000060


	//   ....[1]....
        /*0064*/ 	.word	0x00000070


	//   ....[2]....
        /*0068*/ 	.word	0x00000130


	//   ....[3]....
        /*006c*/ 	.word	0x000002e0


	//   ....[4]....
        /*0070*/ 	.word	0x000007a0


	//   ....[5]....
        /*0074*/ 	.word	0x000011e0


	//----- nvinfo : EIATTR_REG_RECONFIG
	.align		4
.L_31:
        /*0078*/ 	.byte	0x01, 0x54
	.zero		2


	//----- nvinfo : EIATTR_SYSCALL_OFFSETS
	.align		4
        /*007c*/ 	.byte	0x04, 0x46
        /*007e*/ 	.short	(.L_33 - .L_32)


	//   ....[0]....
.L_32:
        /*0080*/ 	.word	0x000013a0


	//----- nvinfo : EIATTR_MBARRIER_INSTR_OFFSETS
	.align		4
.L_33:
        /*0084*/ 	.byte	0x04, 0x39
        /*0086*/ 	.short	(.L_35 - .L_34)


	//   ....[0]....
.L_34:
        /*0088*/ 	.word	0x00000230
        /*008c*/ 	.word	0x000000ff
        /*0090*/ 	.word	0x00000000
        /*0094*/ 	.short	0x0100
        /*0096*/ 	.byte	0x08
	.zero		1


	//   ....[1]....
        /*0098*/ 	.word	0x00000240
        /*009c*/ 	.word	0x000000ff
        /*00a0*/ 	.word	0x00000028
        /*00a4*/ 	.short	0x0100
        /*00a6*/ 	.byte	0x08
	.zero		1


	//   ....[2]....
        /*00a8*/ 	.word	0x00000250
        /*00ac*/ 	.word	0x000000ff
        /*00b0*/ 	.word	0x00000008
        /*00b4*/ 	.short	0x0100
        /*00b6*/ 	.byte	0x08
	.zero		1


	//   ....[3]....
        /*00b8*/ 	.word	0x00000260
        /*00bc*/ 	.word	0x000000ff
        /*00c0*/ 	.word	0x00000030
        /*00c4*/ 	.short	0x0100
        /*00c6*/ 	.byte	0x08
	.zero		1


	//   ....[4]....
        /*00c8*/ 	.word	0x00000270
        /*00cc*/ 	.word	0x000000ff
        /*00d0*/ 	.word	0x00000010
        /*00d4*/ 	.short	0x0100
        /*00d6*/ 	.byte	0x08
	.zero		1


	//   ....[5]....
        /*00d8*/ 	.word	0x00000280
        /*00dc*/ 	.word	0x000000ff
        /*00e0*/ 	.word	0x00000038
        /*00e4*/ 	.short	0x0100
        /*00e6*/ 	.byte	0x08
	.zero		1


	//   ....[6]....
        /*00e8*/ 	.word	0x00000290
        /*00ec*/ 	.word	0x000000ff
        /*00f0*/ 	.word	0x00000018
        /*00f4*/ 	.short	0x0100
        /*00f6*/ 	.byte	0x08
	.zero		1


	//   ....[7]....
        /*00f8*/ 	.word	0x000002a0
        /*00fc*/ 	.word	0x000000ff
        /*0100*/ 	.word	0x00000040
        /*0104*/ 	.short	0x0100
        /*0106*/ 	.byte	0x08
	.zero		1


	//   ....[8]....
        /*0108*/ 	.word	0x000002b0
        /*010c*/ 	.word	0x000000ff
        /*0110*/ 	.word	0x00000020
        /*0114*/ 	.short	0x0100
        /*0116*/ 	.byte	0x08
	.zero		1


	//   ....[9]....
        /*0118*/ 	.word	0x000002c0
        /*011c*/ 	.word	0x000000ff
        /*0120*/ 	.word	0x00000048
        /*0124*/ 	.short	0x0100
        /*0126*/ 	.byte	0x08
	.zero		1


	//   ....[10]....
        /*0128*/ 	.word	0x000006e0
        /*012c*/ 	.word	0x000000ff
        /*0130*/ 	.word	0x00000060
        /*0134*/ 	.short	0x0100
        /*0136*/ 	.byte	0x06
	.zero		1


	//   ....[11]....
        /*0138*/ 	.word	0x00000750
        /*013c*/ 	.word	0x000000ff
        /*0140*/ 	.word	0x00000068
        /*0144*/ 	.short	0x0100
        /*0146*/ 	.byte	0x06
	.zero		1


	//   ....[12]....
        /*0148*/ 	.word	0x00001460
        /*014c*/ 	.word	0x00000003
        /*0150*/ 	.word	0x00000000
        /*0154*/ 	.short	0x010a
        /*0156*/ 	.byte	0x3f
	.zero		1


	//   ....[13]....
        /*0158*/ 	.word	0x000014a0
        /*015c*/ 	.word	0x00000003
        /*0160*/ 	.word	0x00000000
        /*0164*/ 	.short	0x010a
        /*0166*/ 	.byte	0x3f
	.zero		1


	//   ....[14]....
        /*0168*/ 	.word	0x00001770
        /*016c*/ 	.word	0x00000005
        /*0170*/ 	.word	0x00000000
        /*0174*/ 	.short	0x010a
        /*0176*/ 	.byte	0x3f
	.zero		1


	//   ....[15]....
        /*0178*/ 	.word	0x000017b0
        /*017c*/ 	.word	0x00000005
        /*0180*/ 	.word	0x00000000
        /*0184*/ 	.short	0x010a
        /*0186*/ 	.byte	0x3f
	.zero		1


	//   ....[16]....
        /*0188*/ 	.word	0x00001910
        /*018c*/ 	.word	0x00000005
        /*0190*/ 	.word	0x00000000
        /*0194*/ 	.short	0x0101
        /*0196*/ 	.byte	0x3f
	.zero		1


	//   ....[17]....
        /*0198*/ 	.word	0x00001b30
        /*019c*/ 	.word	0x00000003
        /*01a0*/ 	.word	0x00000000
        /*01a4*/ 	.short	0x0101
        /*01a6*/ 	.byte	0x3f
	.zero		1


	//   ....[18]....
        /*01a8*/ 	.word	0x00006dd0
        /*01ac*/ 	.word	0x00000014
        /*01b0*/ 	.word	0x00000028
        /*01b4*/ 	.short	0x010a
        /*01b6*/ 	.byte	0x3f
	.zero		1


	//   ....[19]....
        /*01b8*/ 	.word	0x00007150
        /*01bc*/ 	.word	0x00000003
        /*01c0*/ 	.word	0x00000068
        /*01c4*/ 	.short	0x0101
        /*01c6*/ 	.byte	0x3f
	.zero		1


	//   ....[20]....
        /*01c8*/ 	.word	0x000078a0
        /*01cc*/ 	.word	0x00000007
        /*01d0*/ 	.word	0x00000000
        /*01d4*/ 	.short	0x010a
        /*01d6*/ 	.byte	0x3f
	.zero		1


	//   ....[21]....
        /*01d8*/ 	.word	0x00007920
        /*01dc*/ 	.word	0x00000008
        /*01e0*/ 	.word	0x00000000
        /*01e4*/ 	.short	0x010a
        /*01e6*/ 	.byte	0x3f
	.zero		1


	//   ....[22]....
        /*01e8*/ 	.word	0x000079b0
        /*01ec*/ 	.word	0x00000009
        /*01f0*/ 	.word	0x00000000
        /*01f4*/ 	.short	0x010a
        /*01f6*/ 	.byte	0x3f
	.zero		1


	//   ....[23]....
        /*01f8*/ 	.word	0x00007a40
        /*01fc*/ 	.word	0x00000006
        /*0200*/ 	.word	0x00000000
        /*0204*/ 	.short	0x010a
        /*0206*/ 	.byte	0x3f
	.zero		1


	//   ....[24]....
        /*0208*/ 	.word	0x00007ad0
        /*020c*/ 	.word	0x00000003
        /*0210*/ 	.word	0x00000000
        /*0214*/ 	.short	0x010a
        /*0216*/ 	.byte	0x3f
	.zero		1


	//   ....[25]....
        /*0218*/ 	.word	0x00007b30
        /*021c*/ 	.word	0x00000003
        /*0220*/ 	.word	0x00000000
        /*0224*/ 	.short	0x010a
        /*0226*/ 	.byte	0x3f
	.zero		1


	//   ....[26]....
        /*0228*/ 	.word	0x00007b80
        /*022c*/ 	.word	0x00000005
        /*0230*/ 	.word	0x00000000
        /*0234*/ 	.short	0x010a
        /*0236*/ 	.byte	0x3f
	.zero		1


	//   ....[27]....
        /*0238*/ 	.word	0x00007c50
        /*023c*/ 	.word	0x00000014
        /*0240*/ 	.word	0x00000028
        /*0244*/ 	.short	0x010a
        /*0246*/ 	.byte	0x3f
	.zero		1


	//   ....[28]....
        /*0248*/ 	.word	0x00007d20
        /*024c*/ 	.word	0x00000007
        /*0250*/ 	.word	0x00000000
        /*0254*/ 	.short	0x010a
        /*0256*/ 	.byte	0x3f
	.zero		1


	//   ....[29]....
        /*0258*/ 	.word	0x00007d70
        /*025c*/ 	.word	0x00000008
        /*0260*/ 	.word	0x00000000
        /*0264*/ 	.short	0x010a
        /*0266*/ 	.byte	0x3f
	.zero		1


	//   ....[30]....
        /*0268*/ 	.word	0x00007dc0
        /*026c*/ 	.word	0x00000009
        /*0270*/ 	.word	0x00000000
        /*0274*/ 	.short	0x010a
        /*0276*/ 	.byte	0x3f
	.zero		1


	//   ....[31]....
        /*0278*/ 	.word	0x00007e10
        /*027c*/ 	.word	0x00000006
        /*0280*/ 	.word	0x00000000
        /*0284*/ 	.short	0x010a
        /*0286*/ 	.byte	0x3f
	.zero		1


	//----- nvinfo : EIATTR_NUM_MBARRIERS
	.align		4
.L_35:
        /*0288*/ 	.byte	0x03, 0x38
        /*028a*/ 	.short	0x000c


	//----- nvinfo : EIATTR_EXIT_INSTR_OFFSETS
	.align		4
        /*028c*/ 	.byte	0x04, 0x1c
        /*028e*/ 	.short	(.L_37 - .L_36)


	//   ....[0]....
.L_36:
        /*0290*/ 	.word	0x00000900


	//   ....[1]....
        /*0294*/ 	.word	0x00001110


	//   ....[2]....
        /*0298*/ 	.word	0x000064f0


	//   ....[3]....
        /*029c*/ 	.word	0x00006a50


	//   ....[4]....
        /*02a0*/ 	.word	0x00007b20


	//----- nvinfo : EIATTR_MAX_THREADS
	.align		4
.L_37:
        /*02a4*/ 	.byte	0x04, 0x05
        /*02a6*/ 	.short	(.L_39 - .L_38)
.L_38:
        /*02a8*/ 	.word	0x00000180
        /*02ac*/ 	.word	0x00000001
        /*02b0*/ 	.word	0x00000001


	//----- nvinfo : EIATTR_CRS_STACK_SIZE
	.align		4
.L_39:
        /*02b4*/ 	.byte	0x04, 0x1e
        /*02b6*/ 	.short	(.L_41 - .L_40)
.L_40:
        /*02b8*/ 	.word	0x00000000


	//----- nvinfo : EIATTR_CBANK_PARAM_SIZE
	.align		4
.L_41:
        /*02bc*/ 	.byte	0x03, 0x19
        /*02be*/ 	.short	0x0470


	//----- nvinfo : EIATTR_PARAM_CBANK
	.align		4
        /*02c0*/ 	.byte	0x04, 0x0a
        /*02c2*/ 	.short	(.L_43 - .L_42)
	.align		4
.L_42:
        /*02c4*/ 	.word	index@(.nv.constant0._ZN7cutlass13device_kernelINS_4gemm6kernel13GemmUniversalIN4cute5tupleIJiiiiEEENS1_10collective13CollectiveMmaINS1_34MainloopSm90TmaGmmaWarpSpecializedILi5ENS5_IJNS4_1CILi1EEENSA_ILi2EEESB_EEENS1_35KernelTmaWarpSpecializedCooperativeEEENS5_IJNSA_ILi128EEESG_NSA_ILi32EEEEEENS_6half_tENS5_IJlSB_lEEESJ_SK_NS4_8TiledMMAINS4_8MMA_AtomIJNS4_4SM904GMMA26MMA_64x128x16_F32F16F16_SSILNSO_5MajorE0ELSQ_0ELNSO_7ScaleInE1ELSR_1EEEEEENS4_6LayoutINS5_IJSC_SB_SB_EEENS5_IJSB_NSA_ILi0EEESW_EEEEENS5_IJNS4_10UnderscoreESZ_SZ_EEEEENS4_23SM90_TMA_LOAD_MULTICASTENS4_14ComposedLayoutINS4_7SwizzleILi2ELi4ELi3EEENS4_18smem_ptr_flag_bitsILi16EEENSU_INS5_IJNSA_ILi8EEESH_EEENS5_IJSH_SB_EEEEEEEvNS4_8identityENS4_13SM90_TMA_LOADES1C_vS1D_EENS_8epilogue10collective6detail29Sm90TmaWarpSpecializedAdapterINS1H_15DefaultEpilogueISJ_SK_SK_NS1G_6thread17LinearCombinationISJ_Li1EffLNS1L_9ScaleType4KindE0ELNS_15FloatRoundStyleE2ESJ_EENS1_15EpilogueDefaultEEEEEvvEEEEvNT_6ParamsE)
        /*02c8*/ 	.short	0x0210
        /*02ca*/ 	.short	0x0470


	//----- nvinfo : EIATTR_SW_WAR
	.align		4
.L_43:
        /*02cc*/ 	.byte	0x04, 0x36
        /*02ce*/ 	.short	(.L_45 - .L_44)
.L_44:
        /*02d0*/ 	.word	0x00000008
.L_45:


//--------------------- .nv.callgraph             --------------------------
	.section	.nv.callgraph,"",@"SHT_CUDA_CALLGRAPH"
	.align	4
	.sectionentsize	8
	.align		4
        /*0000*/ 	.word	0x00000000
	.align		4
        /*0004*/ 	.word	0xffffffff
	.align		4
        /*0008*/ 	.word	index@(_ZN7cutlass13device_kernelINS_4gemm6kernel13GemmUniversalIN4cute5tupleIJiiiiEEENS1_10collective13CollectiveMmaINS1_34MainloopSm90TmaGmmaWarpSpecializedILi5ENS5_IJNS4_1CILi1EEENSA_ILi2EEESB_EEENS1_35KernelTmaWarpSpecializedCooperativeEEENS5_IJNSA_ILi128EEESG_NSA_ILi32EEEEEENS_6half_tENS5_IJlSB_lEEESJ_SK_NS4_8TiledMMAINS4_8MMA_AtomIJNS4_4SM904GMMA26MMA_64x128x16_F32F16F16_SSILNSO_5MajorE0ELSQ_0ELNSO_7ScaleInE1ELSR_1EEEEEENS4_6LayoutINS5_IJSC_SB_SB_EEENS5_IJSB_NSA_ILi0EEESW_EEEEENS5_IJNS4_10UnderscoreESZ_SZ_EEEEENS4_23SM90_TMA_LOAD_MULTICASTENS4_14ComposedLayoutINS4_7SwizzleILi2ELi4ELi3EEENS4_18smem_ptr_flag_bitsILi16EEENSU_INS5_IJNSA_ILi8EEESH_EEENS5_IJSH_SB_EEEEEEEvNS4_8identityENS4_13SM90_TMA_LOADES1C_vS1D_EENS_8epilogue10collective6detail29Sm90TmaWarpSpecializedAdapterINS1H_15DefaultEpilogueISJ_SK_SK_NS1G_6thread17LinearCombinationISJ_Li1EffLNS1L_9ScaleType4KindE0ELNS_15FloatRoundStyleE2ESJ_EENS1_15EpilogueDefaultEEEEEvvEEEEvNT_6ParamsE)
	.align		4
        /*000c*/ 	.word	index@(__assertfail)
	.align		4
        /*0010*/ 	.word	0x00000000
	.align		4
        /*0014*/ 	.word	0xfffffffe
	.align		4
        /*0018*/ 	.word	0x00000000
	.align		4
        /*001c*/ 	.word	0xfffffffd
	.align		4
        /*0020*/ 	.word	0x00000000
	.align		4
        /*0024*/ 	.word	0xfffffffc


//--------------------- .nv.constant4             --------------------------
	.section	.nv.constant4,"a",@progbits
	.align	8
	.align		8
.nv.constant4:
        /*0000*/ 	.dword	__assertfail
	.align		8
        /*0008*/ 	.dword	__unnamed_1
	.align		8
        /*0010*/ 	.dword	_ZN39_INTERNAL_d29fabad_4_k_cu_03cd74ec_30854cuda3std3__45__cpo5beginE
	.align		8
        /*0018*/ 	.dword	_ZN39_INTERNAL_d29fabad_4_k_cu_03cd74ec_30854cuda3std3__45__cpo3endE
	.align		8
        /*0020*/ 	.dword	_ZN39_INTERNAL_d29fabad_4_k_cu_03cd74ec_30854cuda3std3__45__cpo6cbeginE
	.align		8
        /*0028*/ 	.dword	_ZN39_INTERNAL_d29fabad_4_k_cu_03cd74ec_30854cuda3std3__45__cpo4cendE
	.align		8
        /*0030*/ 	.dword	_ZN39_INTERNAL_d29fabad_4_k_cu_03cd74ec_30854cuda3std3__441_GLOBAL__N__d29fabad_4_k_cu_03cd74ec_30856ignoreE
	.align		8
        /*0038*/ 	.dword	_ZN39_INTERNAL_d29fabad_4_k_cu_03cd74ec_30854cuda3std3__419piecewise_constructE
	.align		8
        /*0040*/ 	.dword	_ZN39_INTERNAL_d29fabad_4_k_cu_03cd74ec_30854cuda3std3__48in_placeE
	.align		8
        /*0048*/ 	.dword	_ZN39_INTERNAL_d29fabad_4_k_cu_03cd74ec_30854cuda3std6ranges3__45__cpo4swapE
	.align		8
        /*0050*/ 	.dword	_ZN39_INTERNAL_d29fabad_4_k_cu_03cd74ec_30854cuda3std6ranges3__45__cpo9iter_moveE
	.align		8
        /*0058*/ 	.dword	_ZN39_INTERNAL_d29fabad_4_k_cu_03cd74ec_30854cute7productE
	.align		8
        /*0060*/ 	.dword	_ZN39_INTERNAL_d29fabad_4_k_cu_03cd74ec_30854cute1_E
	.align		8
        /*0068*/ 	.dword	$str$22
	.align		8
        /*0070*/ 	.dword	$str$23


//--------------------- .text._ZN7cutlass13device_kernelINS_4gemm6kernel13GemmUniversalIN4cute5tupleIJiiiiEEENS1_10collective13CollectiveMmaINS1_34MainloopSm90TmaGmmaWarpSpecializedILi5ENS5_IJNS4_1CILi1EEENSA_ILi2EEESB_EEENS1_35KernelTmaWarpSpecializedCooperativeEEENS5_IJNSA_ILi128EEESG_NSA_ILi32EEEEEENS_6half_tENS5_IJlSB_lEEESJ_SK_NS4_8TiledMMAINS4_8MMA_AtomIJNS4_4SM904GMMA26MMA_64x128x16_F32F16F16_SSILNSO_5MajorE0ELSQ_0ELNSO_7ScaleInE1ELSR_1EEEEEENS4_6LayoutINS5_IJSC_SB_SB_EEENS5_IJSB_NSA_ILi0EEESW_EEEEENS5_IJNS4_10UnderscoreESZ_SZ_EEEEENS4_23SM90_TMA_LOAD_MULTICASTENS4_14ComposedLayoutINS4_7SwizzleILi2ELi4ELi3EEENS4_18smem_ptr_flag_bitsILi16EEENSU_INS5_IJNSA_ILi8EEESH_EEENS5_IJSH_SB_EEEEEEEvNS4_8identityENS4_13SM90_TMA_LOADES1C_vS1D_EENS_8epilogue10collective6detail29Sm90TmaWarpSpecializedAdapterINS1H_15DefaultEpilogueISJ_SK_SK_NS1G_6thread17LinearCombinationISJ_Li1EffLNS1L_9ScaleType4KindE0ELNS_15FloatRoundStyleE2ESJ_EENS1_15EpilogueDefaultEEEEEvvEEEEvNT_6ParamsE --------------------------
	.section	.text._ZN7cutlass13device_kernelINS_4gemm6kernel13GemmUniversalIN4cute5tupleIJiiiiEEENS1_10collective13CollectiveMmaINS1_34MainloopSm90TmaGmmaWarpSpecializedILi5ENS5_IJNS4_1CILi1EEENSA_ILi2EEESB_EEENS1_35KernelTmaWarpSpecializedCooperativeEEENS5_IJNSA_ILi128EEESG_NSA_ILi32EEEEEENS_6half_tENS5_IJlSB_lEEESJ_SK_NS4_8TiledMMAINS4_8MMA_AtomIJNS4_4SM904GMMA26MMA_64x128x16_F32F16F16_SSILNSO_5MajorE0ELSQ_0ELNSO_7ScaleInE1ELSR_1EEEEEENS4_6LayoutINS5_IJSC_SB_SB_EEENS5_IJSB_NSA_ILi0EEESW_EEEEENS5_IJNS4_10UnderscoreESZ_SZ_EEEEENS4_23SM90_TMA_LOAD_MULTICASTENS4_14ComposedLayoutINS4_7SwizzleILi2ELi4ELi3EEENS4_18smem_ptr_flag_bitsILi16EEENSU_INS5_IJNSA_ILi8EEESH_EEENS5_IJSH_SB_EEEEEEEvNS4_8identityENS4_13SM90_TMA_LOADES1C_vS1D_EENS_8epilogue10collective6detail29Sm90TmaWarpSpecializedAdapterINS1H_15DefaultEpilogueISJ_SK_SK_NS1G_6thread17LinearCombinationISJ_Li1EffLNS1L_9ScaleType4KindE0ELNS_15FloatRoundStyleE2ESJ_EENS1_15EpilogueDefaultEEEEEvvEEEEvNT_6ParamsE,"ax",@progbits
	.align	128
.text._ZN7cutlass13device_kernelINS_4gemm6kernel13GemmUniversalIN4cute5tupleIJiiiiEEENS1_10collective13CollectiveMmaINS1_34MainloopSm90TmaGmmaWarpSpecializedILi5ENS5_IJNS4_1CILi1EEENSA_ILi2EEESB_EEENS1_35KernelTmaWarpSpecializedCooperativeEEENS5_IJNSA_ILi128EEESG_NSA_ILi32EEEEEENS_6half_tENS5_IJlSB_lEEESJ_SK_NS4_8TiledMMAINS4_8MMA_AtomIJNS4_4SM904GMMA26MMA_64x128x16_F32F16F16_SSILNSO_5MajorE0ELSQ_0ELNSO_7ScaleInE1ELSR_1EEEEEENS4_6LayoutINS5_IJSC_SB_SB_EEENS5_IJSB_NSA_ILi0EEESW_EEEEENS5_IJNS4_10UnderscoreESZ_SZ_EEEEENS4_23SM90_TMA_LOAD_MULTICASTENS4_14ComposedLayoutINS4_7SwizzleILi2ELi4ELi3EEENS4_18smem_ptr_flag_bitsILi16EEENSU_INS5_IJNSA_ILi8EEESH_EEENS5_IJSH_SB_EEEEEEEvNS4_8identityENS4_13SM90_TMA_LOADES1C_vS1D_EENS_8epilogue10collective6detail29Sm90TmaWarpSpecializedAdapterINS1H_15DefaultEpilogueISJ_SK_SK_NS1G_6thread17LinearCombinationISJ_Li1EffLNS1L_9ScaleType4KindE0ELNS_15FloatRoundStyleE2ESJ_EENS1_15EpilogueDefaultEEEEEvvEEEEvNT_6ParamsE:
        .type           _ZN7cutlass13device_kernelINS_4gemm6kernel13GemmUniversalIN4cute5tupleIJiiiiEEENS1_10collective13CollectiveMmaINS1_34MainloopSm90TmaGmmaWarpSpecializedILi5ENS5_IJNS4_1CILi1EEENSA_ILi2EEESB_EEENS1_35KernelTmaWarpSpecializedCooperativeEEENS5_IJNSA_ILi128EEESG_NSA_ILi32EEEEEENS_6half_tENS5_IJlSB_lEEESJ_SK_NS4_8TiledMMAINS4_8MMA_AtomIJNS4_4SM904GMMA26MMA_64x128x16_F32F16F16_SSILNSO_5MajorE0ELSQ_0ELNSO_7ScaleInE1ELSR_1EEEEEENS4_6LayoutINS5_IJSC_SB_SB_EEENS5_IJSB_NSA_ILi0EEESW_EEEEENS5_IJNS4_10UnderscoreESZ_SZ_EEEEENS4_23SM90_TMA_LOAD_MULTICASTENS4_14ComposedLayoutINS4_7SwizzleILi2ELi4ELi3EEENS4_18smem_ptr_flag_bitsILi16EEENSU_INS5_IJNSA_ILi8EEESH_EEENS5_IJSH_SB_EEEEEEEvNS4_8identityENS4_13SM90_TMA_LOADES1C_vS1D_EENS_8epilogue10collective6detail29Sm90TmaWarpSpecializedAdapterINS1H_15DefaultEpilogueISJ_SK_SK_NS1G_6thread17LinearCombinationISJ_Li1EffLNS1L_9ScaleType4KindE0ELNS_15FloatRoundStyleE2ESJ_EENS1_15EpilogueDefaultEEEEEvvEEEEvNT_6ParamsE,@function
        .size           _ZN7cutlass13device_kernelINS_4gemm6kernel13GemmUniversalIN4cute5tupleIJiiiiEEENS1_10collective13CollectiveMmaINS1_34MainloopSm90TmaGmmaWarpSpecializedILi5ENS5_IJNS4_1CILi1EEENSA_ILi2EEESB_EEENS1_35KernelTmaWarpSpecializedCooperativeEEENS5_IJNSA_ILi128EEESG_NSA_ILi32EEEEEENS_6half_tENS5_IJlSB_lEEESJ_SK_NS4_8TiledMMAINS4_8MMA_AtomIJNS4_4SM904GMMA26MMA_64x128x16_F32F16F16_SSILNSO_5MajorE0ELSQ_0ELNSO_7ScaleInE1ELSR_1EEEEEENS4_6LayoutINS5_IJSC_SB_SB_EEENS5_IJSB_NSA_ILi0EEESW_EEEEENS5_IJNS4_10UnderscoreESZ_SZ_EEEEENS4_23SM90_TMA_LOAD_MULTICASTENS4_14ComposedLayoutINS4_7SwizzleILi2ELi4ELi3EEENS4_18smem_ptr_flag_bitsILi16EEENSU_INS5_IJNSA_ILi8EEESH_EEENS5_IJSH_SB_EEEEEEEvNS4_8identityENS4_13SM90_TMA_LOADES1C_vS1D_EENS_8epilogue10collective6detail29Sm90TmaWarpSpecializedAdapterINS1H_15DefaultEpilogueISJ_SK_SK_NS1G_6thread17LinearCombinationISJ_Li1EffLNS1L_9ScaleType4KindE0ELNS_15FloatRoundStyleE2ESJ_EENS1_15EpilogueDefaultEEEEEvvEEEEvNT_6ParamsE,(.L_x_201 - _ZN7cutlass13device_kernelINS_4gemm6kernel13GemmUniversalIN4cute5tupleIJiiiiEEENS1_10collective13CollectiveMmaINS1_34MainloopSm90TmaGmmaWarpSpecializedILi5ENS5_IJNS4_1CILi1EEENSA_ILi2EEESB_EEENS1_35KernelTmaWarpSpecializedCooperativeEEENS5_IJNSA_ILi128EEESG_NSA_ILi32EEEEEENS_6half_tENS5_IJlSB_lEEESJ_SK_NS4_8TiledMMAINS4_8MMA_AtomIJNS4_4SM904GMMA26MMA_64x128x16_F32F16F16_SSILNSO_5MajorE0ELSQ_0ELNSO_7ScaleInE1ELSR_1EEEEEENS4_6LayoutINS5_IJSC_SB_SB_EEENS5_IJSB_NSA_ILi0EEESW_EEEEENS5_IJNS4_10UnderscoreESZ_SZ_EEEEENS4_23SM90_TMA_LOAD_MULTICASTENS4_14ComposedLayoutINS4_7SwizzleILi2ELi4ELi3EEENS4_18smem_ptr_flag_bitsILi16EEENSU_INS5_IJNSA_ILi8EEESH_EEENS5_IJSH_SB_EEEEEEEvNS4_8identityENS4_13SM90_TMA_LOADES1C_vS1D_EENS_8epilogue10collective6detail29Sm90TmaWarpSpecializedAdapterINS1H_15DefaultEpilogueISJ_SK_SK_NS1G_6thread17LinearCombinationISJ_Li1EffLNS1L_9ScaleType4KindE0ELNS_15FloatRoundStyleE2ESJ_EENS1_15EpilogueDefaultEEEEEvvEEEEvNT_6ParamsE)
        .other          _ZN7cutlass13device_kernelINS_4gemm6kernel13GemmUniversalIN4cute5tupleIJiiiiEEENS1_10collective13CollectiveMmaINS1_34MainloopSm90TmaGmmaWarpSpecializedILi5ENS5_IJNS4_1CILi1EEENSA_ILi2EEESB_EEENS1_35KernelTmaWarpSpecializedCooperativeEEENS5_IJNSA_ILi128EEESG_NSA_ILi32EEEEEENS_6half_tENS5_IJlSB_lEEESJ_SK_NS4_8TiledMMAINS4_8MMA_AtomIJNS4_4SM904GMMA26MMA_64x128x16_F32F16F16_SSILNSO_5MajorE0ELSQ_0ELNSO_7ScaleInE1ELSR_1EEEEEENS4_6LayoutINS5_IJSC_SB_SB_EEENS5_IJSB_NSA_ILi0EEESW_EEEEENS5_IJNS4_10UnderscoreESZ_SZ_EEEEENS4_23SM90_TMA_LOAD_MULTICASTENS4_14ComposedLayoutINS4_7SwizzleILi2ELi4ELi3EEENS4_18smem_ptr_flag_bitsILi16EEENSU_INS5_IJNSA_ILi8EEESH_EEENS5_IJSH_SB_EEEEEEEvNS4_8identityENS4_13SM90_TMA_LOADES1C_vS1D_EENS_8epilogue10collective6detail29Sm90TmaWarpSpecializedAdapterINS1H_15DefaultEpilogueISJ_SK_SK_NS1G_6thread17LinearCombinationISJ_Li1EffLNS1L_9ScaleType4KindE0ELNS_15FloatRoundStyleE2ESJ_EENS1_15EpilogueDefaultEEEEEvvEEEEvNT_6ParamsE,@"STO_CUDA_ENTRY STV_DEFAULT"
_ZN7cutlass13device_kernelINS_4gemm6kernel13GemmUniversalIN4cute5tupleIJiiiiEEENS1_10collective13CollectiveMmaINS1_34MainloopSm90TmaGmmaWarpSpecializedILi5ENS5_IJNS4_1CILi1EEENSA_ILi2EEESB_EEENS1_35KernelTmaWarpSpecializedCooperativeEEENS5_IJNSA_ILi128EEESG_NSA_ILi32EEEEEENS_6half_tENS5_IJlSB_lEEESJ_SK_NS4_8TiledMMAINS4_8MMA_AtomIJNS4_4SM904GMMA26MMA_64x128x16_F32F16F16_SSILNSO_5MajorE0ELSQ_0ELNSO_7ScaleInE1ELSR_1EEEEEENS4_6LayoutINS5_IJSC_SB_SB_EEENS5_IJSB_NSA_ILi0EEESW_EEEEENS5_IJNS4_10UnderscoreESZ_SZ_EEEEENS4_23SM90_TMA_LOAD_MULTICASTENS4_14ComposedLayoutINS4_7SwizzleILi2ELi4ELi3EEENS4_18smem_ptr_flag_bitsILi16EEENSU_INS5_IJNSA_ILi8EEESH_EEENS5_IJSH_SB_EEEEEEEvNS4_8identityENS4_13SM90_TMA_LOADES1C_vS1D_EENS_8epilogue10collective6detail29Sm90TmaWarpSpecializedAdapterINS1H_15DefaultEpilogueISJ_SK_SK_NS1G_6thread17LinearCombinationISJ_Li1EffLNS1L_9ScaleType4KindE0ELNS_15FloatRoundStyleE2ESJ_EENS1_15EpilogueDefaultEEEEEvvEEEEvNT_6ParamsE:
[----:B------:R-:W0:Y:S01]  /*0000*/  LDC R1, c[0x0][0x28] ;  /* 0x00000a00ff017b82 */ /* 0x000e220000000800 */
[----:B------:R-:W1:Y:S01]  /*0010*/  S2R R18, SR_TID.X ;  /* 0x0000000000127919 */ /* 0x000e620000002100 */
[----:B------:R-:W-:Y:S01]  /*0020*/  ELECT P0, URZ, PT ;  /* 0x00000000003f782f */ /* 0x000fe20003800000 */
[----:B------:R-:W-:Y:S01]  /*0030*/  BSSY B0, `(.L_x_0) ;  /* 0x000000f000007945 */ /* 0x000fe20003800000 */
[--C-:B-1----:R-:W-:Y:S02]  /*0040*/  SHF.R.U32.HI R0, RZ, 0x5, R18.reuse ;  /* 0x00000005ff007819 */ /* 0x102fe40000011612 */
[----:B------:R-:W-:-:S03]  /*0050*/  SHF.R.U32.HI R3, RZ, 0x7, R18 ;  /* 0x00000007ff037819 */ /* 0x000fc60000011612 */
[----:B------:R-:W1:Y:S04]  /*0060*/  SHFL.IDX PT, R2, R0, RZ, 0x1f ;  /* 0x00001fff00027589 */ /* 0x000e6800000e0000 */
[----:B------:R2:W3:Y:S01]  /*0070*/  SHFL.IDX PT, R5, R3, RZ, 0x1f ;  /* 0x00001fff03057589 */ /* 0x0004e200000e0000 */
[----:B-1----:R-:W-:-:S13]  /*0080*/  ISETP.NE.OR P0, PT, R2, RZ, !P0 ;  /* 0x000000ff0200720c */ /* 0x002fda0004705670 */
[----:B0-23--:R-:W-:Y:S05]  /*0090*/  @P0 BRA `(.L_x_1) ;  /* 0x0000000000200947 */ /* 0x00dfea0003800000 */
[----:B------:R-:W-:Y:S02]  /*00a0*/  ULDC.64 UR4, c[0x0][0x198] ;  /* 0x0000660000047ab9 */ /* 0x000fe40000000a00 */
[----:B------:R-:W-:Y:S02]  /*00b0*/  UIADD3 UR6, UP0, UR4, 0xf0, URZ ;  /* 0x000000f004067890 */ /* 0x000fe4000ff1e03f */
[----:B------:R-:W-:Y:S02]  /*00c0*/  UIADD3 UR4, UP1, UR4, 0x1f0, URZ ;  /* 0x000001f004047890 */ /* 0x000fe4000ff3e03f */
[----:B------:R-:W-:Y:S02]  /*00d0*/  UIADD3.X UR7, URZ, UR5, URZ, UP0, !UPT ;  /* 0x000000053f077290 */ /* 0x000fe400087fe43f */
[----:B------:R-:W-:-:S07]  /*00e0*/  UIADD3.X UR5, URZ, UR5, URZ, UP1, !UPT ;  /* 0x000000053f057290 */ /* 0x000fce0008ffe43f */
[----:B------:R0:W-:Y:S02]  /*00f0*/  UTMACCTL.PF [UR6] ;  /* 0x00000000060079b9 */ /* 0x0001e40008040000 */
[----:B------:R0:W-:Y:S02]  /*0100*/  UTMACCTL.PF [UR4] ;  /* 0x00000000040079b9 */ /* 0x0001e40008040000 */
[----:B0-----:R-:W-:Y:S01]  /*0110*/  NOP ;  /* 0x0000000000007918 */ /* 0x001fe20000000000 */
.L_x_1:
[----:B------:R-:W-:Y:S05]  /*0120*/  BSYNC B0 ;  /* 0x0000000000007941 */ /* 0x000fea0003800000 */
.L_x_0:
[----:B------:R-:W0:Y:S02]  /*0130*/  SHFL.IDX PT, R3, R0, RZ, 0x1f ;  /* 0x00001fff00037589 */ /* 0x000e2400000e0000 */
[----:B0-----:R-:W-:-:S13]  /*0140*/  ISETP.NE.AND P0, PT, R3, RZ, PT ;  /* 0x000000ff0300720c */ /* 0x001fda0003f05270 */
[----:B------:R-:W-:Y:S05]  /*0150*/  @P0 BRA `(.L_x_2) ;  /* 0x0000000000600947 */ /* 0x000fea0003800000 */
[----:B------:R-:W0:Y:S01]  /*0160*/  S2UR UR8, SR_CgaCtaId ;  /* 0x00000000000879c3 */ /* 0x000e220000008800 */
[----:B------:R-:W-:Y:S01]  /*0170*/  UMOV UR4, 0x400 ;  /* 0x0000040000047882 */ /* 0x000fe20000000000 */
[----:B------:R-:W-:Y:S01]  /*0180*/  UMOV UR5, 0x1 ;  /* 0x0000000100057882 */ /* 0x000fe20000000000 */
[----:B------:R-:W-:Y:S01]  /*0190*/  UMOV UR6, 0x4 ;  /* 0x0000000400067882 */ /* 0x000fe20000000000 */
[----:B------:R-:W-:Y:S01]  /*01a0*/  ELECT P0, URZ, PT ;  /* 0x00000000003f782f */ /* 0x000fe20003800000 */
[----:B------:R-:W-:-:S04]  /*01b0*/  UIADD3 UR6, -UR6, 0x100000, URZ ;  /* 0x0010000006067890 */ /* 0x000fc8000fffe13f */
[----:B------:R-:W-:Y:S02]  /*01c0*/  USHF.L.U32 UR7, UR6, 0xb, URZ ;  /* 0x0000000b06077899 */ /* 0x000fe4000800063f */
[----:B------:R-:W-:Y:S02]  /*01d0*/  USHF.L.U32 UR6, UR6, 0x1, URZ ;  /* 0x0000000106067899 */ /* 0x000fe4000800063f */
[----:B0-----:R-:W-:Y:S02]  /*01e0*/  ULEA UR8, UR8, UR4, 0x18 ;  /* 0x0000000408087291 */ /* 0x001fe4000f8ec03f */
[----:B------:R-:W-:-:S04]  /*01f0*/  UIADD3 UR4, -UR5, 0x100000, URZ ;  /* 0x0010000005047890 */ /* 0x000fc8000fffe13f */
[----:B------:R-:W-:Y:S02]  /*0200*/  USHF.L.U32 UR5, UR4, 0xb, URZ ;  /* 0x0000000b04057899 */ /* 0x000fe4000800063f */
[----:B------:R-:W-:Y:S01]  /*0210*/  USHF.L.U32 UR4, UR4, 0x1, URZ ;  /* 0x0000000104047899 */ /* 0x000fe2000800063f */
[----:B------:R-:W0:Y:S11]  /*0220*/  FENCE.VIEW.ASYNC.S ;  /* 0x00000000000073c6 */ /* 0x000e360000000000 */
[----:B0-----:R0:W1:Y:S01]  /*0230*/  SYNCS.EXCH.64 URZ, [UR8], UR4 ;  /* 0x00000004083f75b2 */ /* 0x0010620008000100 */
[----:B------:R0:W2:Y:S01]  /*0240*/  SYNCS.EXCH.64 URZ, [UR8+0x28], UR6 ;  /* 0x00002806083f75b2 */ /* 0x0000a20008000100 */
[----:B------:R0:W3:Y:S01]  /*0250*/  SYNCS.EXCH.64 URZ, [UR8+0x8], UR4 ;  /* 0x00000804083f75b2 */ /* 0x0000e20008000100 */
[----:B------:R0:W4:Y:S01]  /*0260*/  SYNCS.EXCH.64 URZ, [UR8+0x30], UR6 ;  /* 0x00003006083f75b2 */ /* 0x0001220008000100 */
[----:B------:R0:W0:Y:S01]  /*0270*/  SYNCS.EXCH.64 URZ, [UR8+0x10], UR4 ;  /* 0x00001004083f75b2 */ /* 0x0000220008000100 */
[----:B------:R0:W0:Y:S01]  /*0280*/  SYNCS.EXCH.64 URZ, [UR8+0x38], UR6 ;  /* 0x00003806083f75b2 */ /* 0x0000220008000100 */
[----:B------:R0:W0:Y:S01]  /*0290*/  SYNCS.EXCH.64 URZ, [UR8+0x18], UR4 ;  /* 0x00001804083f75b2 */ /* 0x0000220008000100 */
[----:B------:R0:W0:Y:S01]  /*02a0*/  SYNCS.EXCH.64 URZ, [UR8+0x40], UR6 ;  /* 0x00004006083f75b2 */ /* 0x0000220008000100 */
[----:B------:R0:W0:Y:S01]  /*02b0*/  SYNCS.EXCH.64 URZ, [UR8+0x20], UR4 ;  /* 0x00002004083f75b2 */ /* 0x0000220008000100 */
[----:B------:R0:W0:Y:S01]  /*02c0*/  SYNCS.EXCH.64 URZ, [UR8+0x48], UR6 ;  /* 0x00004806083f75b2 */ /* 0x0000220008000100 */
[----:B------:R-:W-:Y:S01]  /*02d0*/  NOP ;  /* 0x0000000000007918 */ /* 0x000fe20000000000 */
.L_x_2:
[----:B------:R-:W5:Y:S01]  /*02e0*/  SHFL.IDX PT, R0, R0, RZ, 0x1f ;  /* 0x00001fff00007589 */ /* 0x000f6200000e0000 */
[----:B------:R-:W-:Y:S01]  /*02f0*/  SHF.R.S32.HI R7, RZ, 0x1f, R18 ;  /* 0x0000001fff077819 */ /* 0x000fe20000011412 */
[----:B0-----:R-:W0:Y:S01]  /*0300*/  S2UR UR8, SR_CTAID.X ;  /* 0x00000000000879c3 */ /* 0x001e220000002500 */
[----:B------:R-:W-:Y:S01]  /*0310*/  ELECT P0, URZ, PT ;  /* 0x00000000003f782f */ /* 0x000fe20003800000 */
[----:B------:R-:W1:Y:S01]  /*0320*/  S2R R4, SR_CTAID.Y ;  /* 0x0000000000047919 */ /* 0x000e620000002600 */
[----:B------:R-:W-:Y:S01]  /*0330*/  LEA.HI R7, R7, R18, RZ, 0x7 ;  /* 0x0000001207077211 */ /* 0x000fe200078f38ff */
[----:B------:R-:W-:Y:S01]  /*0340*/  ULDC UR4, c[0x0][0x154] ;  /* 0x0000550000047ab9 */ /* 0x000fe20000000800 */
[----:B------:R-:W-:Y:S01]  /*0350*/  SHF.R.S32.HI R8, RZ, 0x1f, R3 ;  /* 0x0000001fff087819 */ /* 0x000fe20000011403 */
[----:B------:R-:W-:Y:S01]  /*0360*/  NOP ;  /* 0x0000000000007918 */ /* 0x000fe20000000000 */
[----:B------:R-:W-:Y:S01]  /*0370*/  LOP3.LUT R7, R7, 0xffffff80, RZ, 0xc0, !PT ;  /* 0xffffff8007077812 */ /* 0x000fe200078ec0ff */
[----:B------:R-:W2:Y:S01]  /*0380*/  LDC R12, c[0x0][0x140] ;  /* 0x00005000ff0c7b82 */ /* 0x000ea20000000800 */
[----:B------:R-:W-:Y:S01]  /*0390*/  LEA.HI R8, R8, R3, RZ, 0x2 ;  /* 0x0000000308087211 */ /* 0x000fe200078f10ff */
[----:B------:R-:W-:-:S02]  /*03a0*/  NOP ;  /* 0x0000000000007918 */ /* 0x000fc40000000000 */
[----:B------:R-:W-:Y:S01]  /*03b0*/  IMAD.IADD R6, R18, 0x1, -R7 ;  /* 0x0000000112067824 */ /* 0x000fe200078e0a07 */
[----:B------:R-:W-:-:S03]  /*03c0*/  LOP3.LUT R8, R8, 0x3ffffffc, RZ, 0xc0, !PT ;  /* 0x3ffffffc08087812 */ /* 0x000fc600078ec0ff */
[----:B------:R-:W3:Y:S01]  /*03d0*/  LDC R10, c[0x0][0x144] ;  /* 0x00005100ff0a7b82 */ /* 0x000ee20000000800 */
[----:B------:R-:W-:Y:S02]  /*03e0*/  SHF.R.S32.HI R7, RZ, 0x1f, R6 ;  /* 0x0000001fff077819 */ /* 0x000fe40000011406 */
[----:B------:R-:W-:Y:S02]  /*03f0*/  LOP3.LUT P2, RZ, R6, 0x7, RZ, 0xc0, !PT ;  /* 0x0000000706ff7812 */ /* 0x000fe4000784c0ff */
[----:B------:R-:W-:Y:S01]  /*0400*/  LEA.HI R7, R7, R6, RZ, 0x3 ;  /* 0x0000000607077211 */ /* 0x000fe200078f18ff */
[----:B------:R-:W-:Y:S01]  /*0410*/  VIADD R6, R5, 0xffffffff ;  /* 0xffffffff05067836 */ /* 0x000fe20000000000 */
[----:B-----5:R-:W-:Y:S02]  /*0420*/  ISETP.NE.OR P0, PT, R0, RZ, !P0 ;  /* 0x000000ff0000720c */ /* 0x020fe40004705670 */
[--C-:B------:R-:W-:Y:S02]  /*0430*/  SHF.R.S32.HI R0, RZ, 0x3, R7.reuse ;  /* 0x00000003ff007819 */ /* 0x100fe40000011407 */
[----:B------:R-:W-:-:S02]  /*0440*/  SHF.R.S32.HI R7, RZ, 0x1f, R7 ;  /* 0x0000001fff077819 */ /* 0x000fc40000011407 */
[----:B------:R-:W-:Y:S02]  /*0450*/  ISETP.GE.U32.AND P5, PT, R6, 0x2, PT ;  /* 0x000000020600780c */ /* 0x000fe40003fa6070 */
[----:B------:R-:W-:Y:S02]  /*0460*/  LEA.HI R7, R7, R0, RZ, 0x2 ;  /* 0x0000000007077211 */ /* 0x000fe400078f10ff */
[----:B--2---:R-:W-:Y:S02]  /*0470*/  ISETP.EQ.U32.AND P3, PT, R12, 0x1, PT ;  /* 0x000000010c00780c */ /* 0x004fe40003f62070 */
[----:B-1----:R-:W-:Y:S01]  /*0480*/  I2FP.F32.U32 R9, R4 ;  /* 0x0000000400097245 */ /* 0x002fe20000201000 */
[----:B------:R-:W-:Y:S01]  /*0490*/  VOTEU.ALL UP0, P0 ;  /* 0x00000000003f7886 */ /* 0x000fe20000000000 */
[----:B------:R-:W-:Y:S01]  /*04a0*/  LOP3.LUT R7, R7, 0xfffffffc, RZ, 0xc0, !PT ;  /* 0xfffffffc07077812 */ /* 0x000fe200078ec0ff */
[----:B------:R-:W-:Y:S02]  /*04b0*/  VOTEU.ALL UP1, P0 ;  /* 0x00000000003f7886 */ /* 0x000fe40000020000 */
[----:B------:R-:W-:Y:S01]  /*04c0*/  FMUL R11, R9, UR4 ;  /* 0x00000004090b7c20 */ /* 0x000fe20008400000 */
[----:B------:R-:W-:Y:S01]  /*04d0*/  IMAD.IADD R9, R3, 0x1, -R8 ;  /* 0x0000000103097824 */ /* 0x000fe200078e0a08 */
[----:B0-----:R-:W-:Y:S01]  /*04e0*/  I2FP.F32.U32 R8, UR8 ;  /* 0x0000000800087c45 */ /* 0x001fe20008201000 */
[----:B------:R-:W-:Y:S01]  /*04f0*/  IMAD.IADD R0, R0, 0x1, -R7 ;  /* 0x0000000100007824 */ /* 0x000fe200078e0a07 */
[----:B------:R-:W0:Y:S01]  /*0500*/  @!UP0 S2UR UR7, SR_CgaCtaId ;  /* 0x00000000000789c3 */ /* 0x000e220000008800 */
[----:B------:R-:W-:Y:S01]  /*0510*/  ULDC UR4, c[0x0][0x150] ;  /* 0x0000540000047ab9 */ /* 0x000fe20000000800 */
[----:B------:R-:W1:Y:S01]  /*0520*/  F2I.U32.TRUNC.NTZ R11, R11 ;  /* 0x0000000b000b7305 */ /* 0x000e62000020f000 */
[----:B------:R-:W-:Y:S01]  /*0530*/  FMUL R8, R8, UR4 ;  /* 0x0000000408087c20 */ /* 0x000fe20008400000 */
[----:B------:R-:W-:Y:S01]  /*0540*/  SHF.R.S32.HI R3, RZ, 0x1f, R2 ;  /* 0x0000001fff037819 */ /* 0x000fe20000011402 */
[----:B------:R-:W-:Y:S01]  /*0550*/  IMAD R9, R9, 0x4, R0 ;  /* 0x0000000409097824 */ /* 0x000fe200078e0200 */
[----:B------:R-:W-:Y:S01]  /*0560*/  UMOV UR4, 0x20 ;  /* 0x0000002000047882 */ /* 0x000fe20000000000 */
[----:B------:R-:W-:Y:S01]  /*0570*/  @!UP0 UMOV UR6, 0x400 ;  /* 0x0000040000068882 */ /* 0x000fe20000000000 */
[----:B------:R-:W2:Y:S01]  /*0580*/  LDC R7, c[0x0][0x148] ;  /* 0x00005200ff077b82 */ /* 0x000ea20000000800 */
[----:B------:R-:W-:Y:S01]  /*0590*/  LEA.HI R3, R3, R2, RZ, 0x2 ;  /* 0x0000000203037211 */ /* 0x000fe200078f10ff */
[----:B------:R-:W5:Y:S01]  /*05a0*/  F2I.U32.TRUNC.NTZ R8, R8 ;  /* 0x0000000800087305 */ /* 0x000f62000020f000 */
[----:B------:R-:W-:Y:S01]  /*05b0*/  IMAD.SHL.U32 R22, R9, 0x4, RZ ;  /* 0x0000000409167824 */ /* 0x000fe200078e00ff */
[----:B------:R-:W-:-:S04]  /*05c0*/  @!UP0 UIADD3 UR4, -UR4, 0x100000, URZ ;  /* 0x0010000004048890 */ /* 0x000fc8000fffe13f */
[----:B------:R-:W-:Y:S02]  /*05d0*/  @!UP0 USHF.L.U32 UR5, UR4, 0xb, URZ ;  /* 0x0000000b04058899 */ /* 0x000fe4000800063f */
[----:B------:R-:W-:Y:S01]  /*05e0*/  @!UP0 USHF.L.U32 UR4, UR4, 0x1, URZ ;  /* 0x0000000104048899 */ /* 0x000fe2000800063f */
[----:B------:R-:W-:Y:S02]  /*05f0*/  LOP3.LUT R3, R3, 0xfffffffc, RZ, 0xc0, !PT ;  /* 0xfffffffc03037812 */ /* 0x000fe400078ec0ff */
[----:B------:R-:W-:Y:S01]  /*0600*/  LOP3.LUT R22, R9, 0xc, R22, 0x78, !PT ;  /* 0x0000000c09167812 */ /* 0x000fe200078e7816 */
[----:B-1----:R-:W-:Y:S02]  /*0610*/  IMAD.MOV R21, RZ, RZ, -R11 ;  /* 0x000000ffff157224 */ /* 0x002fe400078e0a0b */
[----:B------:R-:W-:Y:S01]  /*0620*/  IMAD.IADD R0, R2, 0x1, -R3 ;  /* 0x0000000102007824 */ /* 0x000fe200078e0a03 */
[----:B0-----:R-:W-:Y:S01]  /*0630*/  @!UP0 ULEA UR6, UR7, UR6, 0x18 ;  /* 0x0000000607068291 */ /* 0x001fe2000f8ec03f */
[----:B-----5:R-:W-:-:S03]  /*0640*/  IMAD.MOV R3, RZ, RZ, -R8 ;  /* 0x000000ffff037224 */ /* 0x020fc600078e0a08 */
[----:B------:R-:W-:Y:S01]  /*0650*/  ISETP.NE.AND P1, PT, R0, 0x3, PT ;  /* 0x000000030000780c */ /* 0x000fe20003f25270 */
[----:B------:R-:W-:Y:S01]  /*0660*/  VOTEU.ALL UP0, P0 ;  /* 0x00000000003f7886 */ /* 0x000fe20000000000 */
[----:B------:R-:W-:Y:S01]  /*0670*/  ISETP.LT.U32.AND P0, PT, R22, 0x2, !P2 ;  /* 0x000000021600780c */ /* 0x000fe20005701070 */
[----:B---3--:R-:W-:Y:S01]  /*0680*/  IMAD R3, R10, R3, UR8 ;  /* 0x000000080a037e24 */ /* 0x008fe2000f8e0203 */
[----:B------:R-:W-:Y:S01]  /*0690*/  ISETP.EQ.OR P1, PT, R0, RZ, !P1 ;  /* 0x000000ff0000720c */ /* 0x000fe20004f22670 */
[----:B--2---:R-:W-:Y:S01]  /*06a0*/  IMAD R9, R7, R21, R4 ;  /* 0x0000001507097224 */ /* 0x004fe200078e0204 */
[C---:B------:R-:W-:Y:S02]  /*06b0*/  ISETP.NE.AND P2, PT, R5.reuse, RZ, PT ;  /* 0x000000ff0500720c */ /* 0x040fe40003f45270 */
[----:B------:R-:W-:Y:S01]  /*06c0*/  ISETP.EQ.AND P1, PT, R5, RZ, P1 ;  /* 0x000000ff0500720c */ /* 0x000fe20000f22270 */
[----:B------:R-:W0:Y:S02]  /*06d0*/  FENCE.VIEW.ASYNC.S ;  /* 0x00000000000073c6 */ /* 0x000e240000000000 */
[----:B0-----:R0:W1:Y:S01]  /*06e0*/  @!UP0 SYNCS.EXCH.64 URZ, [UR6+0x60], UR4 ;  /* 0x00006004063f85b2 */ /* 0x0010620008000100 */
[----:B------:R-:W-:-:S02]  /*06f0*/  ISETP.NE.AND P4, PT, R9, R22, PT ;  /* 0x000000160900720c */ /* 0x000fc40003f85270 */
[----:B------:R-:W-:Y:S02]  /*0700*/  SEL R19, RZ, 0x1, !P1 ;  /* 0x00000001ff137807 */ /* 0x000fe40004800000 */
[----:B------:R-:W-:Y:S02]  /*0710*/  ISETP.EQ.OR P4, PT, R3, RZ, !P4 ;  /* 0x000000ff0300720c */ /* 0x000fe40006782670 */
[----:B------:R-:W-:Y:S02]  /*0720*/  SEL R19, R19, 0x2, P5 ;  /* 0x0000000213137807 */ /* 0x000fe40002800000 */
[----:B------:R-:W-:-:S04]  /*0730*/  PLOP3.LUT P0, PT, P0, P4, PT, 0x80, 0x0 ;  /* 0x000000000000781c */ /* 0x000fc80000709070 */
[----:B------:R-:W-:Y:S01]  /*0740*/  P2R R90, PR, RZ, 0x1 ;  /* 0x00000001ff5a7803 */ /* 0x000fe20000000000 */
[----:B------:R0:W2:Y:S01]  /*0750*/  @!UP1 SYNCS.EXCH.64 URZ, [UR6+0x68], UR4 ;  /* 0x00006804063f95b2 */ /* 0x0000a20008000100 */
[----:B------:R-:W-:Y:S01]  /*0760*/  NOP ;  /* 0x0000000000007918 */ /* 0x000fe20000000000 */
[----:B------:R-:W-:Y:S06]  /*0770*/  @!P3 BRA `(.L_x_3) ;  /* 0x000000000008b947 */ /* 0x000fec0003800000 */
[----:B-12-4-:R-:W-:Y:S01]  /*0780*/  UCGABAR_ARV ;  /* 0x00000000000079c7 */ /* 0x016fe20008000000 */
[----:B------:R-:W-:Y:S05]  /*0790*/  BRA `(.L_x_4) ;  /* 0x0000000000047947 */ /* 0x000fea0003800000 */
.L_x_3:
[----:B-12-4-:R-:W-:Y:S01]  /*07a0*/  NOP ;  /* 0x0000000000007918 */ /* 0x016fe20000000000 */
.L_x_4:
[----:B------:R-:W1:Y:S01]  /*07b0*/  LDC R2, c[0x0][0x65c] ;  /* 0x00019700ff027b82 */ /* 0x000e620000000800 */
[----:B------:R-:W-:Y:S02]  /*07c0*/  IMAD.U32 R8, RZ, RZ, UR8 ;  /* 0x00000008ff087e24 */ /* 0x000fe4000f8e00ff */
[----:B------:R-:W-:Y:S01]  /*07d0*/  IMAD.MOV.U32 R9, RZ, RZ, RZ ;  /* 0x000000ffff097224 */ /* 0x000fe200078e00ff */
[----:B-1----:R-:W-:-:S04]  /*07e0*/  ISETP.NE.AND P1, PT, R2, 0x1, PT ;  /* 0x000000010200780c */ /* 0x002fc80003f25270 */
[----:B------:R-:W-:-:S09]  /*07f0*/  P2R R5, PR, RZ, 0x2 ;  /* 0x00000002ff057803 */ /* 0x000fd20000000000 */
[----:B------:R-:W1:Y:S01]  /*0800*/  @P1 LDC R17, c[0x0][0x10] ;  /* 0x00000400ff111b82 */ /* 0x000e620000000800 */
[----:B------:R-:W-:Y:S02]  /*0810*/  @P1 IMAD.MOV.U32 R5, RZ, RZ, RZ ;  /* 0x000000ffff051224 */ /* 0x000fe400078e00ff */
[----:B------:R-:W-:-:S05]  /*0820*/  @P1 IMAD.MOV.U32 R13, RZ, RZ, RZ ;  /* 0x000000ffff0d1224 */ /* 0x000fca00078e00ff */
[----:B------:R-:W2:Y:S01]  /*0830*/  @!P1 LDC R11, c[0x0][0xc] ;  /* 0x00000300ff0b9b82 */ /* 0x000ea20000000800 */
[----:B-1----:R-:W-:-:S04]  /*0840*/  @P1 IMAD.WIDE.U32 R16, R17, UR8, R4 ;  /* 0x0000000811101c25 */ /* 0x002fc8000f8e0004 */
[----:B------:R-:W-:Y:S02]  /*0850*/  @P1 IMAD.IADD R17, R17, 0x1, R13 ;  /* 0x0000000111111824 */ /* 0x000fe400078e020d */
[----:B--2---:R-:W-:-:S04]  /*0860*/  @!P1 IMAD.WIDE.U32 R8, R4, R11, R8 ;  /* 0x0000000b04089225 */ /* 0x004fc800078e0008 */
[----:B------:R-:W-:Y:S02]  /*0870*/  @!P1 IMAD.MOV.U32 R16, RZ, RZ, R8 ;  /* 0x000000ffff109224 */ /* 0x000fe400078e0008 */
[----:B------:R-:W-:Y:S01]  /*0880*/  @!P1 IMAD.MOV.U32 R17, RZ, RZ, R9 ;  /* 0x000000ffff119224 */ /* 0x000fe200078e0009 */
[----:B------:R-:W-:Y:S06]  /*0890*/  @!P3 BRA `(.L_x_5) ;  /* 0x00000000000cb947 */ /* 0x000fec0003800000 */
[----:B------:R-:W-:Y:S01]  /*08a0*/  UCGABAR_WAIT ;  /* 0x0000000000007dc7 */ /* 0x000fe20008000000 */
[----:B------:R-:W-:Y:S01]  /*08b0*/  CCTL.IVALL ;  /* 0x00000000ff00798f */ /* 0x000fe20002000000 */
[----:B------:R-:W-:Y:S05]  /*08c0*/  BRA `(.L_x_6) ;  /* 0x0000000000047947 */ /* 0x000fea0003800000 */
.L_x_5:
[----:B------:R-:W-:Y:S06]  /*08d0*/  BAR.SYNC.DEFER_BLOCKING 0x0 ;  /* 0x0000000000007b1d */ /* 0x000fec0000010000 */
.L_x_6:
[----:B------:R-:W-:Y:S05]  /*08e0*/  @!P2 BRA `(.L_x_7) ;  /* 0x0000005c0004a947 */ /* 0x000fea0003800000 */
[----:B------:R-:W-:-:S13]  /*08f0*/  ISETP.GT.U32.AND P0, PT, R6, 0x1, PT ;  /* 0x000000010600780c */ /* 0x000fda0003f04070 */
[----:B0-----:R-:W-:Y:S05]  /*0900*/  @P0 EXIT ;  /* 0x000000000000094d */ /* 0x001fea0003800000 */
[----:B------:R-:W-:Y:S01]  /*0910*/  ULDC.64 UR4, c[0x0][0x650] ;  /* 0x0001940000047ab9 */ /* 0x000fe20000000a00 */
[----:B------:R-:W-:Y:S01]  /*0920*/  PRMT R0, RZ, 0x7610, R0 ;  /* 0x00007610ff007816 */ /* 0x000fe20000000000 */
[----:B------:R-:W-:Y:S01]  /*0930*/  IMAD.MOV.U32 R92, RZ, RZ, -0x1 ;  /* 0xffffffffff5c7424 */ /* 0x000fe200078e00ff */
[----:B------:R-:W-:Y:S01]  /*0940*/  ISETP.GE.U32.AND P0, PT, R16, UR4, PT ;  /* 0x0000000410007c0c */ /* 0x000fe2000bf06070 */
[----:B------:R-:W-:Y:S02]  /*0950*/  IMAD.MOV.U32 R93, RZ, RZ, -0x1 ;  /* 0xffffffffff5d7424 */ /* 0x000fe400078e00ff */
[----:B------:R-:W-:Y:S01]  /*0960*/  IMAD.MOV.U32 R89, RZ, RZ, -0x1 ;  /* 0xffffffffff597424 */ /* 0x000fe200078e00ff */
[----:B------:R-:W-:-:S13]  /*0970*/  ISETP.GE.U32.AND.EX P0, PT, R17, UR5, PT, P0 ;  /* 0x0000000511007c0c */ /* 0x000fda000bf06100 */
[----:B------:R-:W-:Y:S05]  /*0980*/  @P0 BRA `(.L_x_8) ;  /* 0x0000000400280947 */ /* 0x000fea0003800000 */
[----:B------:R-:W0:Y:S01]  /*0990*/  LDC.64 R24, c[0x0][0x628] ;  /* 0x00018a00ff187b82 */ /* 0x000e220000000a00 */
[----:B------:R-:W-:Y:S02]  /*09a0*/  IMAD.MOV.U32 R8, RZ, RZ, R16 ;  /* 0x000000ffff087224 */ /* 0x000fe400078e0010 */
[----:B------:R-:W-:-:S05]  /*09b0*/  IMAD.MOV.U32 R9, RZ, RZ, R17 ;  /* 0x000000ffff097224 */ /* 0x000fca00078e0011 */
[----:B------:R-:W1:Y:S08]  /*09c0*/  LDC R0, c[0x0][0x630] ;  /* 0x00018c00ff007b82 */ /* 0x000e700000000800 */
[----:B------:R-:W2:Y:S01]  /*09d0*/  LDC.64 R26, c[0x0][0x620] ;  /* 0x00018800ff1a7b82 */ /* 0x000ea20000000a00 */
[----:B0-----:R-:W-:-:S04]  /*09e0*/  ISETP.NE.U32.AND P0, PT, R24, RZ, PT ;  /* 0x000000ff1800720c */ /* 0x001fc80003f05070 */
[----:B------:R-:W-:-:S13]  /*09f0*/  ISETP.NE.AND.EX P0, PT, R25, RZ, PT, P0 ;  /* 0x000000ff1900720c */ /* 0x000fda0003f05300 */
[----:B-12---:R-:W-:Y:S05]  /*0a00*/  @!P0 BRA `(.L_x_9) ;  /* 0x0000000000288947 */ /* 0x006fea0003800000 */
[----:B------:R-:W0:Y:S02]  /*0a10*/  LDC R13, c[0x0][0x634] ;  /* 0x00018d00ff0d7b82 */ /* 0x000e240000000800 */
[----:B0-----:R-:W-:-:S05]  /*0a20*/  IADD3 R13, P0, R16, R13, RZ ;  /* 0x0000000d100d7210 */ /* 0x001fca0007f1e0ff */
[----:B------:R-:W-:-:S04]  /*0a30*/  IMAD.X R15, RZ, RZ, R17, P0 ;  /* 0x000000ffff0f7224 */ /* 0x000fc800000e0611 */
[----:B------:R-:W-:-:S04]  /*0a40*/  IMAD.WIDE.U32 R8, R15, R24, RZ ;  /* 0x000000180f087225 */ /* 0x000fc800078e00ff */
[----:B------:R-:W-:-:S04]  /*0a50*/  IMAD.WIDE.U32 R10, P0, R13, R25, R8 ;  /* 0x000000190d0a7225 */ /* 0x000fc80007800008 */
[----:B------:R-:W-:-:S04]  /*0a60*/  IMAD.WIDE.U32 R8, R13, R24, RZ ;  /* 0x000000180d087225 */ /* 0x000fc800078e00ff */
[----:B------:R-:W-:Y:S01]  /*0a70*/  IMAD.X R13, RZ, RZ, RZ, P0 ;  /* 0x000000ffff0d7224 */ /* 0x000fe200000e06ff */
[----:B------:R-:W-:Y:S01]  /*0a80*/  IADD3 RZ, P0, R9, R10, RZ ;  /* 0x0000000a09ff7210 */ /* 0x000fe20007f1e0ff */
[----:B------:R-:W-:-:S04]  /*0a90*/  IMAD.MOV.U32 R12, RZ, RZ, R11 ;  /* 0x000000ffff0c7224 */ /* 0x000fc800078e000b */
[----:B------:R-:W-:-:S08]  /*0aa0*/  IMAD.WIDE.U32.X R8, R15, R25, R12, P0 ;  /* 0x000000190f087225 */ /* 0x000fd000000e040c */
.L_x_9:
[----:B------:R-:W0:Y:S01]  /*0ab0*/  LDC.64 R24, c[0x0][0x640] ;  /* 0x00019000ff187b82 */ /* 0x000e220000000a00 */
[-CC-:B------:R-:W-:Y:S01]  /*0ac0*/  SHF.R.U64 R89, R8, R0.reuse, R9.reuse ;  /* 0x0000000008597219 */ /* 0x180fe20000001209 */
[----:B------:R-:W-:Y:S01]  /*0ad0*/  IMAD R28, R7, R21, R4 ;  /* 0x00000015071c7224 */ /* 0x000fe200078e0204 */
[----:B------:R-:W-:Y:S01]  /*0ae0*/  SHF.R.U32.HI R0, RZ, R0, R9 ;  /* 0x00000000ff007219 */ /* 0x000fe20000011609 */
[----:B------:R-:W-:Y:S01]  /*0af0*/  IMAD.MOV.U32 R21, RZ, RZ, 0x1 ;  /* 0x00000001ff157424 */ /* 0x000fe200078e00ff */
[----:B------:R-:W-:-:S03]  /*0b00*/  IADD3 R5, P0, RZ, -R89, RZ ;  /* 0x80000059ff057210 */ /* 0x000fc60007f1e0ff */
[----:B------:R-:W1:Y:S02]  /*0b10*/  LDC R6, c[0x0][0x618] ;  /* 0x00018600ff067b82 */ /* 0x000e640000000800 */
[----:B------:R-:W-:-:S04]  /*0b20*/  IMAD.X R9, RZ, RZ, ~R0, P0 ;  /* 0x000000ffff097224 */ /* 0x000fc800000e0e00 */
[-C--:B------:R-:W-:Y:S02]  /*0b30*/  IMAD R0, R9, R26.reuse, RZ ;  /* 0x0000001a09007224 */ /* 0x080fe400078e02ff */
[----:B------:R-:W2:Y:S01]  /*0b40*/  LDC R11, c[0x0][0x608] ;  /* 0x00018200ff0b7b82 */ /* 0x000ea20000000800 */
[----:B------:R-:W-:-:S04]  /*0b50*/  IMAD.WIDE.U32 R8, R5, R26, R16 ;  /* 0x0000001a05087225 */ /* 0x000fc800078e0010 */
[----:B------:R-:W-:-:S03]  /*0b60*/  IMAD R5, R5, R27, R0 ;  /* 0x0000001b05057224 */ /* 0x000fc600078e0200 */
[----:B------:R-:W3:Y:S01]  /*0b70*/  LDC R12, c[0x0][0x658] ;  /* 0x00019600ff0c7b82 */ /* 0x000ee20000000800 */
[----:B0-----:R-:W-:Y:S01]  /*0b80*/  ISETP.NE.U32.AND P0, PT, R24, RZ, PT ;  /* 0x000000ff1800720c */ /* 0x001fe20003f05070 */
[----:B------:R-:W-:Y:S02]  /*0b90*/  IMAD.IADD R5, R9, 0x1, R5 ;  /* 0x0000000109057824 */ /* 0x000fe400078e0205 */
[----:B------:R-:W-:Y:S01]  /*0ba0*/  IMAD.MOV.U32 R9, RZ, RZ, -0x1 ;  /* 0xffffffffff097424 */ /* 0x000fe200078e00ff */
[----:B------:R-:W-:-:S03]  /*0bb0*/  ISETP.NE.AND.EX P0, PT, R25, RZ, PT, P0 ;  /* 0x000000ff1900720c */ /* 0x000fc60003f05300 */
[----:B------:R-:W0:Y:S01]  /*0bc0*/  LDC R15, c[0x0][0x600] ;  /* 0x00018000ff0f7b82 */ /* 0x000e220000000800 */
[-CC-:B-1----:R-:W-:Y:S02]  /*0bd0*/  SHF.R.U64 R13, R8, R6.reuse, R5.reuse ;  /* 0x00000006080d7219 */ /* 0x182fe40000001205 */
[----:B------:R-:W-:-:S05]  /*0be0*/  SHF.R.U32.HI R0, RZ, R6, R5 ;  /* 0x00000006ff007219 */ /* 0x000fca0000011605 */
[----:B------:R-:W1:Y:S01]  /*0bf0*/  LDC R14, c[0x0][0x648] ;  /* 0x00019200ff0e7b82 */ /* 0x000e620000000800 */
[-CC-:B--2---:R-:W-:Y:S02]  /*0c00*/  SHF.R.U64 R27, R13, R11.reuse, R0.reuse ;  /* 0x0000000b0d1b7219 */ /* 0x184fe40000001200 */
[----:B------:R-:W-:-:S05]  /*0c10*/  SHF.R.U32.HI R5, RZ, R11, R0 ;  /* 0x0000000bff057219 */ /* 0x000fca0000011600 */
[----:B------:R-:W2:Y:S01]  /*0c20*/  LDC R20, c[0x0][0x638] ;  /* 0x00018e00ff147b82 */ /* 0x000ea20000000800 */
[-CC-:B---3--:R-:W-:Y:S02]  /*0c30*/  SHF.R.U64 R26, R27, R12.reuse, R5.reuse ;  /* 0x0000000c1b1a7219 */ /* 0x188fe40000001205 */
[-C--:B------:R-:W-:Y:S02]  /*0c40*/  SHF.L.U32 R0, R9, R12.reuse, RZ ;  /* 0x0000000c09007219 */ /* 0x080fe400000006ff */
[----:B------:R-:W-:Y:S01]  /*0c50*/  SHF.R.U32.HI R5, RZ, R12, R5 ;  /* 0x0000000cff057219 */ /* 0x000fe20000011605 */
[----:B------:R-:W-:Y:S01]  /*0c60*/  IMAD.MOV.U32 R4, RZ, RZ, R26 ;  /* 0x000000ffff047224 */ /* 0x000fe200078e001a */
[----:B------:R-:W-:Y:S01]  /*0c70*/  LOP3.LUT R10, RZ, R0, RZ, 0x33, !PT ;  /* 0x00000000ff0a7212 */ /* 0x000fe200078e33ff */
[----:B------:R-:W3:Y:S01]  /*0c80*/  LDC R23, c[0x0][0x610] ;  /* 0x00018400ff177b82 */ /* 0x000ee20000000800 */
[----:B------:R-:W-:Y:S05]  /*0c90*/  @!P0 BRA `(.L_x_10) ;  /* 0x0000000000288947 */ /* 0x000fea0003800000 */
[----:B------:R-:W4:Y:S02]  /*0ca0*/  LDC R9, c[0x0][0x64c] ;  /* 0x00019300ff097b82 */ /* 0x000f240000000800 */
[----:B----4-:R-:W-:-:S05]  /*0cb0*/  IADD3 R9, P0, R26, R9, RZ ;  /* 0x000000091a097210 */ /* 0x010fca0007f1e0ff */
        /* <DEDUP_REMOVED lines=8> */
.L_x_10:
[----:B-1----:R-:W-:Y:S01]  /*0d40*/  SHF.R.U64 R4, R4, R14, R5 ;  /* 0x0000000e04047219 */ /* 0x002fe20000001205 */
[----:B0-----:R-:W-:Y:S01]  /*0d50*/  VIADD R6, R15, 0xffffffff ;  /* 0xffffffff0f067836 */ /* 0x001fe20000000000 */
[----:B------:R-:W-:Y:S02]  /*0d60*/  SHF.L.U32 R0, R21, R12, RZ ;  /* 0x0000000c15007219 */ /* 0x000fe400000006ff */
[----:B------:R-:W-:Y:S01]  /*0d70*/  LOP3.LUT R5, R27, R10, RZ, 0xc0, !PT ;  /* 0x0000000a1b057212 */ /* 0x000fe200078ec0ff */
[----:B------:R-:W-:Y:S01]  /*0d80*/  IMAD.MOV R7, RZ, RZ, -R4 ;  /* 0x000000ffff077224 */ /* 0x000fe200078e0a04 */
[----:B------:R-:W-:Y:S02]  /*0d90*/  SEL R3, R3, R28, !P1 ;  /* 0x0000001c03037207 */ /* 0x000fe40004800000 */
[----:B------:R-:W-:Y:S01]  /*0da0*/  LOP3.LUT R6, R13, R6, RZ, 0xc0, !PT ;  /* 0x000000060d067212 */ /* 0x000fe200078ec0ff */
[----:B------:R-:W-:Y:S02]  /*0db0*/  IMAD R4, R0, R4, R5 ;  /* 0x0000000400047224 */ /* 0x000fe400078e0205 */
[----:B--2---:R-:W-:-:S02]  /*0dc0*/  IMAD R0, R7, R20, R26 ;  /* 0x0000001407007224 */ /* 0x004fc400078e021a */
[----:B---3--:R-:W-:Y:S02]  /*0dd0*/  IMAD R3, R4, R23, R3 ;  /* 0x0000001704037224 */ /* 0x008fe400078e0203 */
[----:B------:R-:W-:Y:S02]  /*0de0*/  IMAD R92, R0, R15, R6 ;  /* 0x0000000f005c7224 */ /* 0x000fe400078e0206 */
[----:B------:R-:W-:-:S03]  /*0df0*/  IMAD.MOV.U32 R4, RZ, RZ, 0x1 ;  /* 0x00000001ff047424 */ /* 0x000fc600078e00ff */
[----:B------:R-:W-:Y:S02]  /*0e00*/  SEL R93, R92, R3, !P1 ;  /* 0x000000035c5d7207 */ /* 0x000fe40004800000 */
[----:B------:R-:W-:Y:S02]  /*0e10*/  PRMT R0, R4, 0x7610, R0 ;  /* 0x0000761004007816 */ /* 0x000fe40000000000 */
[----:B------:R-:W-:-:S07]  /*0e20*/  SEL R92, R3, R92, !P1 ;  /* 0x0000005c035c7207 */ /* 0x000fce0004800000 */
.L_x_8:
[----:B------:R-:W-:-:S08]  /*0e30*/  NOP ;  /* 0x0000000000007918 */ /* 0x000fd00000000000 */
[----:B------:R-:W0:Y:S02]  /*0e40*/  USETMAXREG.TRY_ALLOC.CTAPOOL UP0, 0xe8 ;  /* 0x000000e8000079c8 */ /* 0x000e240008000600 */
[----:B0-----:R-:W-:-:S13]  /*0e50*/  PLOP3.LUT P0, PT, PT, PT, UP0, 0x80, 0x0 ;  /* 0x000000000000781c */ /* 0x001fda0003f0f008 */
[----:B------:R-:W-:Y:S05]  /*0e60*/  @!P0 BRA `(.L_x_8) ;  /* 0xfffffffc00f08947 */ /* 0x000fea000383ffff */
[----:B------:R-:W-:Y:S01]  /*0e70*/  ULDC.64 UR4, c[0x0][0x598] ;  /* 0x0001660000047ab9 */ /* 0x000fe20000000a00 */
[----:B------:R-:W-:Y:S01]  /*0e80*/  ULDC.64 UR36, c[0x0][0x208] ;  /* 0x0000820000247ab9 */ /* 0x000fe20000000a00 */
[----:B------:R-:W-:-:S04]  /*0e90*/  ISETP.NE.U32.AND P0, PT, RZ, UR4, PT ;  /* 0x00000004ff007c0c */ /* 0x000fc8000bf05070 */
[----:B------:R-:W-:-:S13]  /*0ea0*/  ISETP.NE.AND.EX P0, PT, RZ, UR5, PT, P0 ;  /* 0x00000005ff007c0c */ /* 0x000fda000bf05300 */
[----:B------:R-:W-:Y:S05]  /*0eb0*/  @!P0 BRA `(.L_x_11) ;  /* 0x00000000001c8947 */ /* 0x000fea0003800000 */
[----:B------:R-:W0:Y:S02]  /*0ec0*/  LDC.64 R4, c[0x0][0x598] ;  /* 0x00016600ff047b82 */ /* 0x000e240000000a00 */
[----:B0-----:R-:W2:Y:S02]  /*0ed0*/  LDG.E.64 R4, desc[UR36][R4.64] ;  /* 0x0000002404047981 */ /* 0x001ea4000c1e1b00 */
[----:B--2---:R-:W-:-:S04]  /*0ee0*/  ISETP.NE.U32.AND P0, PT, R4, RZ, PT ;  /* 0x000000ff0400720c */ /* 0x004fc80003f05070 */
[----:B------:R-:W-:-:S13]  /*0ef0*/  ISETP.NE.AND.EX P0, PT, R5, RZ, PT, P0 ;  /* 0x000000ff0500720c */ /* 0x000fda0003f05300 */
[----:B------:R-:W-:Y:S05]  /*0f00*/  @!P0 BRA `(.L_x_11) ;  /* 0x0000000000088947 */ /* 0x000fea0003800000 */
[----:B------:R0:W5:Y:S01]  /*0f10*/  LD.E R23, desc[UR36][R4.64] ;  /* 0x0000002404177980 */ /* 0x000162000c101900 */
[----:B------:R-:W-:Y:S05]  /*0f20*/  BRA `(.L_x_12) ;  /* 0x0000000000247947 */ /* 0x000fea0003800000 */
.L_x_11:
[----:B------:R-:W-:Y:S02]  /*0f30*/  ULDC.64 UR4, c[0x0][0x588] ;  /* 0x0001620000047ab9 */ /* 0x000fe40000000a00 */
[----:B------:R-:W-:-:S04]  /*0f40*/  ISETP.NE.U32.AND P0, PT, RZ, UR4, PT ;  /* 0x00000004ff007c0c */ /* 0x000fc8000bf05070 */
[----:B------:R-:W-:-:S13]  /*0f50*/  ISETP.NE.AND.EX P0, PT, RZ, UR5, PT, P0 ;  /* 0x00000005ff007c0c */ /* 0x000fda000bf05300 */
[----:B------:R-:W-:Y:S05]  /*0f60*/  @!P0 BRA `(.L_x_13) ;  /* 0x00000000000c8947 */ /* 0x000fea0003800000 */
[----:B------:R-:W0:Y:S02]  /*0f70*/  LDC.64 R4, c[0x0][0x588] ;  /* 0x00016200ff047b82 */ /* 0x000e240000000a00 */
[----:B0-----:R1:W5:Y:S01]  /*0f80*/  LDG.E R23, desc[UR36][R4.64] ;  /* 0x0000002404177981 */ /* 0x001362000c1e1900 */
[----:B------:R-:W-:Y:S05]  /*0f90*/  BRA `(.L_x_12) ;  /* 0x0000000000087947 */ /* 0x000fea0003800000 */
.L_x_13:
[----:B------:R-:W-:Y:S02]  /*0fa0*/  ULDC UR4, c[0x0][0x580] ;  /* 0x0001600000047ab9 */ /* 0x000fe40000000800 */
[----:B------:R-:W-:-:S07]  /*0fb0*/  IMAD.U32 R23, RZ, RZ, UR4 ;  /* 0x00000004ff177e24 */ /* 0x000fce000f8e00ff */
.L_x_12:
[----:B------:R-:W-:Y:S02]  /*0fc0*/  ULDC.64 UR4, c[0x0][0x5a0] ;  /* 0x0001680000047ab9 */ /* 0x000fe40000000a00 */
[----:B------:R-:W-:-:S04]  /*0fd0*/  ISETP.NE.U32.AND P0, PT, RZ, UR4, PT ;  /* 0x00000004ff007c0c */ /* 0x000fc8000bf05070 */
[----:B------:R-:W-:-:S13]  /*0fe0*/  ISETP.NE.AND.EX P0, PT, RZ, UR5, PT, P0 ;  /* 0x00000005ff007c0c */ /* 0x000fda000bf05300 */
[----:B------:R-:W-:Y:S05]  /*0ff0*/  @!P0 BRA `(.L_x_14) ;  /* 0x00000000001c8947 */ /* 0x000fea0003800000 */
[----:B01----:R-:W0:Y:S02]  /*1000*/  LDC.64 R4, c[0x0][0x5a0] ;  /* 0x00016800ff047b82 */ /* 0x003e240000000a00 */
[----:B0-----:R-:W2:Y:S02]  /*1010*/  LDG.E.64 R4, desc[UR36][R4.64] ;  /* 0x0000002404047981 */ /* 0x001ea4000c1e1b00 */
[----:B--2---:R-:W-:-:S04]  /*1020*/  ISETP.NE.U32.AND P0, PT, R4, RZ, PT ;  /* 0x000000ff0400720c */ /* 0x004fc80003f05070 */
[----:B------:R-:W-:-:S13]  /*1030*/  ISETP.NE.AND.EX P0, PT, R5, RZ, PT, P0 ;  /* 0x000000ff0500720c */ /* 0x000fda0003f05300 */
[----:B------:R-:W-:Y:S05]  /*1040*/  @!P0 BRA `(.L_x_14) ;  /* 0x0000000000088947 */ /* 0x000fea0003800000 */
[----:B------:R0:W5:Y:S01]  /*1050*/  LD.E R88, desc[UR36][R4.64] ;  /* 0x0000002404587980 */ /* 0x000162000c101900 */
[----:B------:R-:W-:Y:S05]  /*1060*/  BRA `(.L_x_15) ;  /* 0x0000000000247947 */ /* 0x000fea0003800000 */
.L_x_14:
[----:B------:R-:W-:Y:S02]  /*1070*/  ULDC.64 UR4, c[0x0][0x590] ;  /* 0x0001640000047ab9 */ /* 0x000fe40000000a00 */
[----:B------:R-:W-:-:S04]  /*1080*/  ISETP.NE.U32.AND P0, PT, RZ, UR4, PT ;  /* 0x00000004ff007c0c */ /* 0x000fc8000bf05070 */
[----:B------:R-:W-:-:S13]  /*1090*/  ISETP.NE.AND.EX P0, PT, RZ, UR5, PT, P0 ;  /* 0x00000005ff007c0c */ /* 0x000fda000bf05300 */
[----:B------:R-:W-:Y:S05]  /*10a0*/  @!P0 BRA `(.L_x_16) ;  /* 0x00000000000c8947 */ /* 0x000fea0003800000 */
[----:B01----:R-:W0:Y:S02]  /*10b0*/  LDC.64 R4, c[0x0][0x590] ;  /* 0x00016400ff047b82 */ /* 0x003e240000000a00 */
[----:B0-----:R1:W5:Y:S01]  /*10c0*/  LDG.E R88, desc[UR36][R4.64] ;  /* 0x0000002404587981 */ /* 0x001362000c1e1900 */
[----:B------:R-:W-:Y:S05]  /*10d0*/  BRA `(.L_x_15) ;  /* 0x0000000000087947 */ /* 0x000fea0003800000 */
.L_x_16:
[----:B------:R-:W-:Y:S02]  /*10e0*/  ULDC UR4, c[0x0][0x584] ;  /* 0x0001610000047ab9 */ /* 0x000fe40000000800 */
[----:B------:R-:W-:-:S07]  /*10f0*/  IMAD.U32 R88, RZ, RZ, UR4 ;  /* 0x00000004ff587e24 */ /* 0x000fce000f8e00ff */
.L_x_15:
[----:B------:R-:W-:-:S13]  /*1100*/  LOP3.LUT P0, RZ, R0, 0xff, RZ, 0xc0, !PT ;  /* 0x000000ff00ff7812 */ /* 0x000fda000780c0ff */
[----:B------:R-:W-:Y:S05]  /*1110*/  @!P0 EXIT ;  /* 0x000000000000894d */ /* 0x000fea0003800000 */
[----:B------:R-:W-:Y:S01]  /*1120*/  ULDC UR4, c[0x0][0x28c] ;  /* 0x0000a30000047ab9 */ /* 0x000fe20000000800 */
[----:B------:R-:W-:Y:S01]  /*1130*/  LOP3.LUT R91, R19, 0x1, RZ, 0xfc, !PT ;  /* 0x00000001135b7812 */ /* 0x000fe200078efcff */
[----:B------:R-:W-:Y:S01]  /*1140*/  UIADD3 UR4, UR4, 0x1f, URZ ;  /* 0x0000001f04047890 */ /* 0x000fe2000fffe03f */
[----:B------:R-:W-:Y:S01]  /*1150*/  UMOV UR38, URZ ;  /* 0x0000003f00267c82 */ /* 0x000fe20008000000 */
[----:B------:R-:W-:Y:S02]  /*1160*/  UMOV UR39, URZ ;  /* 0x0000003f00277c82 */ /* 0x000fe40008000000 */
[----:B------:R-:W-:-:S04]  /*1170*/  USHF.R.S32.HI UR5, URZ, 0x1f, UR4 ;  /* 0x0000001f3f057899 */ /* 0x000fc80008011404 */
[----:B------:R-:W-:-:S04]  /*1180*/  ULEA.HI UR5, UR5, UR4, URZ, 0x5 ;  /* 0x0000000405057291 */ /* 0x000fc8000f8f283f */
[----:B------:R-:W-:-:S12]  /*1190*/  USHF.R.S32.HI UR40, URZ, 0x5, UR5 ;  /* 0x000000053f287899 */ /* 0x000fd80008011405 */
.L_x_164:
[----:B------:R-:W-:Y:S01]  /*11a0*/  LOP3.LUT R0, R18, 0x80, RZ, 0xc0, !PT ;  /* 0x0000008012007812 */ /* 0x000fe200078ec0ff */
[----:B--2---:R-:W2:Y:S01]  /*11b0*/  S2UR UR7, SR_CgaCtaId ;  /* 0x00000000000779c3 */ /* 0x004ea20000008800 */
[----:B------:R-:W-:Y:S02]  /*11c0*/  UMOV UR6, 0x400 ;  /* 0x0000040000067882 */ /* 0x000fe40000000000 */
[----:B------:R-:W-:-:S06]  /*11d0*/  SHF.R.U32.HI R0, RZ, 0x7, R0 ;  /* 0x00000007ff007819 */ /* 0x000fcc0000011600 */
[----:B---3--:R-:W3:Y:S01]  /*11e0*/  SHFL.IDX PT, R0, R0, RZ, 0x1f ;  /* 0x00001fff00007589 */ /* 0x008ee200000e0000 */
[----:B--2---:R-:W-:Y:S01]  /*11f0*/  ULEA UR6, UR7, UR6, 0x18 ;  /* 0x0000000607067291 */ /* 0x004fe2000f8ec03f */
[----:B---3--:R-:W-:-:S13]  /*1200*/  R2UR UR4, R0 ;  /* 0x00000000000472ca */ /* 0x008fda00000e0000 */
[----:B------:R-:W-:-:S04]  /*1210*/  ULEA.HI UR5, UR4, UR4, URZ, 0x1 ;  /* 0x0000000404057291 */ /* 0x000fc8000f8f083f */
[----:B------:R-:W-:-:S04]  /*1220*/  ULOP3.LUT UR5, UR5, 0xffffe, URZ, 0xc0, !UPT ;  /* 0x000ffffe05057892 */ /* 0x000fc8000f8ec03f */
[----:B------:R-:W-:-:S03]  /*1230*/  UIADD3 UR5, UR4, -UR5, URZ ;  /* 0x8000000504057290 */ /* 0x000fc6000fffe03f */
[----:B------:R-:W-:Y:S01]  /*1240*/  ULDC UR4, c[0x0][0x28c] ;  /* 0x0000a30000047ab9 */ /* 0x000fe20000000800 */
[----:B------:R-:W-:Y:S01]  /*1250*/  ULEA UR5, UR5, UR6, 0xc ;  /* 0x0000000605057291 */ /* 0x000fe2000f8e603f */
[----:B------:R-:W-:-:S03]  /*1260*/  ISETP.LT.AND P0, PT, RZ, UR4, PT ;  /* 0x00000004ff007c0c */ /* 0x000fc6000bf01270 */
[----:B------:R-:W-:-:S04]  /*1270*/  UIADD3 UR5, UR5, 0x100, URZ ;  /* 0x0000010005057890 */ /* 0x000fc8000fffe03f */
[----:B------:R-:W-:-:S04]  /*1280*/  USHF.R.U32.HI UR5, URZ, 0x4, UR5 ;  /* 0x000000043f057899 */ /* 0x000fc80008011605 */
[----:B------:R-:W-:Y:S02]  /*1290*/  ULOP3.LUT UR41, UR5, 0x3fff, URZ, 0xc0, !UPT ;  /* 0x00003fff05297892 */ /* 0x000fe4000f8ec03f */
[----:B-1--45:R-:W-:Y:S10]  /*12a0*/  @P0 BRA `(.L_x_17) ;  /* 0x0000000000400947 */ /* 0x032ff40003800000 */
[----:B------:R-:W-:Y:S01]  /*12b0*/  MOV R0, 0x0 ;  /* 0x0000000000007802 */ /* 0x000fe20000000f00 */
[----:B------:R-:W-:Y:S01]  /*12c0*/  ULDC.64 UR4, c[0x4][0x68] ;  /* 0x01001a0000047ab9 */ /* 0x000fe20000000a00 */
[----:B------:R-:W-:Y:S01]  /*12d0*/  ULDC.64 UR6, c[0x4][0x8] ;  /* 0x0100020000067ab9 */ /* 0x000fe20000000a00 */
[----:B01----:R-:W-:Y:S01]  /*12e0*/  IMAD.U32 R4, RZ, RZ, UR4 ;  /* 0x00000004ff047e24 */ /* 0x003fe2000f8e00ff */
[----:B------:R0:W1:Y:S01]  /*12f0*/  LDC.64 R14, c[0x4][R0] ;  /* 0x01000000000e7b82 */ /* 0x0000620000000a00 */
[----:B------:R-:W-:Y:S01]  /*1300*/  IMAD.U32 R5, RZ, RZ, UR5 ;  /* 0x00000005ff057e24 */ /* 0x000fe2000f8e00ff */
[----:B------:R-:W-:Y:S01]  /*1310*/  ULDC.64 UR4, c[0x4][0x70] ;  /* 0x01001c0000047ab9 */ /* 0x000fe20000000a00 */
[----:B------:R-:W-:Y:S02]  /*1320*/  IMAD.U32 R10, RZ, RZ, UR6 ;  /* 0x00000006ff0a7e24 */ /* 0x000fe4000f8e00ff */
[----:B------:R-:W-:Y:S02]  /*1330*/  IMAD.U32 R6, RZ, RZ, UR4 ;  /* 0x00000004ff067e24 */ /* 0x000fe4000f8e00ff */
[----:B------:R-:W-:-:S02]  /*1340*/  IMAD.U32 R7, RZ, RZ, UR5 ;  /* 0x00000005ff077e24 */ /* 0x000fc4000f8e00ff */
[----:B------:R-:W-:Y:S02]  /*1350*/  IMAD.U32 R11, RZ, RZ, UR7 ;  /* 0x00000007ff0b7e24 */ /* 0x000fe4000f8e00ff */
[----:B------:R-:W-:Y:S02]  /*1360*/  IMAD.MOV.U32 R8, RZ, RZ, 0x1e1 ;  /* 0x000001e1ff087424 */ /* 0x000fe400078e00ff */
[----:B------:R-:W-:Y:S02]  /*1370*/  IMAD.MOV.U32 R12, RZ, RZ, 0x1 ;  /* 0x00000001ff0c7424 */ /* 0x000fe400078e00ff */
[----:B0-----:R-:W-:-:S07]  /*1380*/  IMAD.MOV.U32 R13, RZ, RZ, RZ ;  /* 0x000000ffff0d7224 */ /* 0x001fce00078e00ff */
[----:B------:R-:W-:-:S07]  /*1390*/  LEPC R20, `(.L_x_17) ;  /* 0x000000001014794e */ /* 0x000fce0000000000 */
[----:B-1---5:R-:W-:Y:S05]  /*13a0*/  CALL.ABS.NOINC R14 ;  /* 0x000000000e007343 */ /* 0x022fea0003c00000 */
.L_x_17:
[----:B------:R-:W-:-:S13]  /*13b0*/  ISETP.NE.AND P0, PT, R91, 0x3, PT ;  /* 0x000000035b00780c */ /* 0x000fda0003f05270 */
[----:B------:R-:W-:Y:S05]  /*13c0*/  @!P0 BRA `(.L_x_18) ;  /* 0x0000000000048947 */ /* 0x000fea0003800000 */
[----:B------:R-:W-:Y:S01]  /*13d0*/  BPT.TRAP 0x1 ;  /* 0x000000040000795c */ /* 0x000fe20000300000 */
.L_x_18:
[----:B------:R-:W2:Y:S01]  /*13e0*/  S2UR UR5, SR_CgaCtaId ;  /* 0x00000000000579c3 */ /* 0x000ea20000008800 */
[----:B------:R-:W-:Y:S01]  /*13f0*/  UMOV UR4, 0x400 ;  /* 0x0000040000047882 */ /* 0x000fe20000000000 */
[----:B------:R-:W-:Y:S02]  /*1400*/  IMAD.U32 R0, RZ, RZ, UR38 ;  /* 0x00000026ff007e24 */ /* 0x000fe4000f8e00ff */
[----:B------:R-:W-:-:S03]  /*1410*/  IMAD.U32 R3, RZ, RZ, UR39 ;  /* 0x00000027ff037e24 */ /* 0x000fc6000f8e00ff */
[----:B------:R-:W-:Y:S01]  /*1420*/  SHF.L.U32 R0, R0, 0x1f, RZ ;  /* 0x0000001f00007819 */ /* 0x000fe200000006ff */
[----:B--2---:R-:W-:-:S06]  /*1430*/  ULEA UR4, UR5, UR4, 0x18 ;  /* 0x0000000405047291 */ /* 0x004fcc000f8ec03f */
[----:B------:R-:W-:-:S04]  /*1440*/  IMAD.U32 R6, RZ, RZ, UR4 ;  /* 0x00000004ff067e24 */ /* 0x000fc8000f8e00ff */
[----:B------:R-:W-:-:S04]  /*1450*/  IMAD R3, R3, 0x8, R6 ;  /* 0x0000000803037824 */ /* 0x000fc800078e0206 */
[----:B------:R2:W3:Y:S01]  /*1460*/  SYNCS.PHASECHK.TRANS64.TRYWAIT P1, [R3+URZ], R0 ;  /* 0x00000000030075a7 */ /* 0x0004e2000802017f */
[----:B------:R-:W-:Y:S05]  /*1470*/  @!P0 BRA `(.L_x_19) ;  /* 0x0000000000048947 */ /* 0x000fea0003800000 */
[----:B------:R-:W-:Y:S01]  /*1480*/  BPT.TRAP 0x1 ;  /* 0x000000040000795c */ /* 0x000fe20000300000 */
.L_x_19:
[----:B---3--:R-:W-:Y:S05]  /*1490*/  @P1 BRA `(.L_x_20) ;  /* 0x0000000000081947 */ /* 0x008fea0003800000 */
[----:B------:R-:W3:Y:S02]  /*14a0*/  SYNCS.PHASECHK.TRANS64.TRYWAIT P1, [R3+URZ], R0 ;  /* 0x00000000030075a7 */ /* 0x000ee4000802017f */
[----:B---3--:R-:W-:Y:S05]  /*14b0*/  @!P1 BRA `(.L_x_21) ;  /* 0x00000064009c9947 */ /* 0x008fea0003800000 */
.L_x_20:
[----:B------:R-:W-:-:S04]  /*14c0*/  UISETP.LT.AND UP0, UPT, UR40, 0x1, UPT ;  /* 0x000000012800788c */ /* 0x000fc8000bf01270 */
[----:B------:R-:W-:-:S06]  /*14d0*/  USEL UR4, UR40, 0x1, UP0 ;  /* 0x0000000128047887 */ /* 0x000fcc0008000000 */
[----:B--23--:R-:W-:Y:S01]  /*14e0*/  IMAD.U32 R0, RZ, RZ, UR4 ;  /* 0x00000004ff007e24 */ /* 0x00cfe2000f8e00ff */
[----:B------:R-:W-:Y:S05]  /*14f0*/  WARPSYNC.ALL ;  /* 0x0000000000007948 */ /* 0x000fea0003800000 */
[----:B------:R-:W-:-:S04]  /*1500*/  IADD3 R0, -R0, UR40, RZ ;  /* 0x0000002800007c10 */ /* 0x000fc8000fffe1ff */
[----:B------:R-:W-:Y:S02]  /*1510*/  ISETP.GE.AND P1, PT, R0, 0x1, PT ;  /* 0x000000010000780c */ /* 0x000fe40003f26270 */
[----:B------:R-:W-:Y:S01]  /*1520*/  R2UR UR4, R6 ;  /* 0x00000000060472ca */ /* 0x000fe200000e0000 */
[----:B------:R-:W-:Y:S01]  /*1530*/  ULOP3.LUT UR41, UR41, 0x10000, URZ, 0xfc, !UPT ;  /* 0x0001000029297892 */ /* 0x000fe2000f8efc3f */
[----:B------:R-:W-:Y:S01]  /*1540*/  WARPGROUP.ARRIVE ;  /* 0x00000000000079c5 */ /* 0x000fe20000000000 */
[----:B------:R-:W-:Y:S01]  /*1550*/  UMOV UR5, 0x80000020 ;  /* 0x8000002000057882 */ /* 0x000fe20000000000 */
[----:B------:R-:W-:-:S09]  /*1560*/  UMOV UR7, 0x80000020 ;  /* 0x8000002000077882 */ /* 0x000fd20000000000 */
[----:B------:R-:W-:-:S04]  /*1570*/  UIADD3 UR4, UR4, 0xa100, URZ ;  /* 0x0000a10004047890 */ /* 0x000fc8000fffe03f */
[----:B------:R-:W-:-:S04]  /*1580*/  USHF.R.U32.HI UR4, URZ, 0x4, UR4 ;  /* 0x000000043f047899 */ /* 0x000fc80008011604 */
[----:B------:R-:W-:-:S04]  /*1590*/  ULOP3.LUT UR4, UR4, 0x3fff, URZ, 0xc0, !UPT ;  /* 0x00003fff04047892 */ /* 0x000fc8000f8ec03f */
[----:B------:R-:W-:Y:S02]  /*15a0*/  ULOP3.LUT UR9, UR4, 0x10000, URZ, 0xfc, !UPT ;  /* 0x0001000004097892 */ /* 0x000fe4000f8efc3f */
[----:B------:R-:W-:Y:S02]  /*15b0*/  ULEA UR4, UR39, UR41, 0x9 ;  /* 0x0000002927047291 */ /* 0x000fe4000f8e483f */
[----:B------:R-:W-:-:S09]  /*15c0*/  ULEA UR6, UR39, UR9, 0x9 ;  /* 0x0000000927067291 */ /* 0x000fd2000f8e483f */
[----:B------:R-:W-:Y:S01]  /*15d0*/  HGMMA.64x128x16.F32 R24, gdesc[UR4], RZ, !UPT, gsb0 ;  /* 0x01e00000041879f0 */ /* 0x000fe2000c0008ff */
[----:B------:R-:W-:Y:S02]  /*15e0*/  UIADD3 UR4, UR4, 0x2, URZ ;  /* 0x0000000204047890 */ /* 0x000fe4000fffe03f */
[----:B------:R-:W-:Y:S01]  /*15f0*/  UIADD3 UR6, UR6, 0x2, URZ ;  /* 0x0000000206067890 */ /* 0x000fe2000fffe03f */
[----:B------:R-:W-:Y:S01]  /*1600*/  UMOV UR5, 0x80000020 ;  /* 0x8000002000057882 */ /* 0x000fe20000000000 */
[----:B------:R-:W-:Y:S01]  /*1610*/  UMOV UR7, 0x80000020 ;  /* 0x8000002000077882 */ /* 0x000fe20000000000 */
[----:B------:R-:W-:Y:S02]  /*1620*/  WARPGROUP.DEPBAR.LE gsb0, 0x0 ;  /* 0x00008000000079c5 */ /* 0x000fe40000010000 */
[----:B------:R-:W-:-:S06]  /*1630*/  WARPGROUP.ARRIVE ;  /* 0x00000000000079c5 */ /* 0x000fcc0000000000 */
[----:B------:R-:W-:Y:S03]  /*1640*/  HGMMA.64x128x16.F32 R24, gdesc[UR4], R24, gsb0 ;  /* 0x01e00000041879f0 */ /* 0x000fe60008000818 */
[----:B------:R-:W-:Y:S02]  /*1650*/  WARPGROUP.DEPBAR.LE gsb0, 0x0 ;  /* 0x00008000000079c5 */ /* 0x000fe40000010000 */
[----:B------:R-:W-:Y:S05]  /*1660*/  @!P1 BRA `(.L_x_22) ;  /* 0x0000000000e49947 */ /* 0x000fea0003800000 */
[----:B------:R-:W-:Y:S02]  /*1670*/  UIADD3 UR4, UR39, 0x1, URZ ;  /* 0x0000000127047890 */ /* 0x000fe4000fffe03f */
[----:B------:R-:W-:Y:S02]  /*1680*/  IMAD.U32 R3, RZ, RZ, UR39 ;  /* 0x00000027ff037e24 */ /* 0x000fe4000f8e00ff */
[----:B------:R-:W-:-:S04]  /*1690*/  UISETP.NE.AND UP0, UPT, UR4, 0x5, UPT ;  /* 0x000000050400788c */ /* 0x000fc8000bf05270 */
[----:B------:R-:W-:Y:S02]  /*16a0*/  USEL UR5, URZ, 0x1, UP0 ;  /* 0x000000013f057887 */ /* 0x000fe40008000000 */
[----:B------:R-:W-:Y:S02]  /*16b0*/  USEL UR8, UR4, URZ, UP0 ;  /* 0x0000003f04087287 */ /* 0x000fe40008000000 */
[----:B------:R-:W-:-:S06]  /*16c0*/  ULOP3.LUT UR5, UR38, UR5, URZ, 0x3c, !UPT ;  /* 0x0000000526057292 */ /* 0x000fcc000f8e3c3f */
[----:B------:R-:W-:-:S07]  /*16d0*/  IMAD.U32 R7, RZ, RZ, UR5 ;  /* 0x00000005ff077e24 */ /* 0x000fce000f8e00ff */
.L_x_29:
[----:B------:R-:W-:Y:S05]  /*16e0*/  @!P0 BRA `(.L_x_23) ;  /* 0x0000000000048947 */ /* 0x000fea0003800000 */
[----:B------:R-:W-:Y:S01]  /*16f0*/  BPT.TRAP 0x1 ;  /* 0x000000040000795c */ /* 0x000fe20000300000 */
.L_x_23:
[----:B------:R-:W2:Y:S01]  /*1700*/  S2UR UR5, SR_CgaCtaId ;  /* 0x00000000000579c3 */ /* 0x000ea20000008800 */
[----:B------:R-:W-:Y:S01]  /*1710*/  UMOV UR4, 0x400 ;  /* 0x0000040000047882 */ /* 0x000fe20000000000 */
[----:B01----:R-:W-:Y:S01]  /*1720*/  IMAD.U32 R5, RZ, RZ, UR8 ;  /* 0x00000008ff057e24 */ /* 0x003fe2000f8e00ff */
[----:B------:R-:W-:Y:S01]  /*1730*/  SHF.L.U32 R4, R7, 0x1f, RZ ;  /* 0x0000001f07047819 */ /* 0x000fe200000006ff */
[----:B--2---:R-:W-:-:S06]  /*1740*/  ULEA UR4, UR5, UR4, 0x18 ;  /* 0x0000000405047291 */ /* 0x004fcc000f8ec03f */
[----:B------:R-:W-:-:S04]  /*1750*/  IMAD.U32 R6, RZ, RZ, UR4 ;  /* 0x00000004ff067e24 */ /* 0x000fc8000f8e00ff */
[----:B------:R-:W-:-:S04]  /*1760*/  IMAD R5, R5, 0x8, R6 ;  /* 0x0000000805057824 */ /* 0x000fc800078e0206 */
[----:B------:R0:W1:Y:S01]  /*1770*/  SYNCS.PHASECHK.TRANS64.TRYWAIT P1, [R5+URZ], R4 ;  /* 0x00000004050075a7 */ /* 0x000062000802017f */
[----:B------:R-:W-:Y:S05]  /*1780*/  @!P0 BRA `(.L_x_24) ;  /* 0x0000000000048947 */ /* 0x000fea0003800000 */
[----:B------:R-:W-:Y:S01]  /*1790*/  BPT.TRAP 0x1 ;  /* 0x000000040000795c */ /* 0x000fe20000300000 */
.L_x_24:
[----:B-1----:R-:W-:Y:S05]  /*17a0*/  @P1 BRA `(.L_x_25) ;  /* 0x0000000000081947 */ /* 0x002fea0003800000 */
[----:B------:R-:W1:Y:S02]  /*17b0*/  SYNCS.PHASECHK.TRANS64.TRYWAIT P1, [R5+URZ], R4 ;  /* 0x00000004050075a7 */ /* 0x000e64000802017f */
[----:B-1----:R-:W-:Y:S05]  /*17c0*/  @!P1 BRA `(.L_x_26) ;  /* 0x0000006000ec9947 */ /* 0x002fea0003800000 */
.L_x_25:
[----:B------:R-:W-:Y:S01]  /*17d0*/  ULEA UR4, UR8, UR41, 0x9 ;  /* 0x0000002908047291 */ /* 0x000fe2000f8e483f */
[----:B------:R-:W-:Y:S01]  /*17e0*/  WARPGROUP.ARRIVE ;  /* 0x00000000000079c5 */ /* 0x000fe20000000000 */
[----:B------:R-:W-:Y:S01]  /*17f0*/  ULEA UR6, UR8, UR9, 0x9 ;  /* 0x0000000908067291 */ /* 0x000fe2000f8e483f */
[----:B------:R-:W-:Y:S01]  /*1800*/  UMOV UR5, 0x80000020 ;  /* 0x8000002000057882 */ /* 0x000fe20000000000 */
[----:B------:R-:W-:-:S07]  /*1810*/  UMOV UR7, 0x80000020 ;  /* 0x8000002000077882 */ /* 0x000fce0000000000 */
[----:B------:R-:W-:Y:S01]  /*1820*/  HGMMA.64x128x16.F32 R24, gdesc[UR4], R24, gsb0 ;  /* 0x01e00000041879f0 */ /* 0x000fe20008000818 */
        /* <DEDUP_REMOVED lines=9> */
[----:B------:R-:W-:Y:S01]  /*18c0*/  BPT.TRAP 0x1 ;  /* 0x000000040000795c */ /* 0x000fe20000300000 */
.L_x_27:
[----:B------:R-:W-:-:S13]  /*18d0*/  ISETP.NE.AND P1, PT, R90, RZ, PT ;  /* 0x000000ff5a00720c */ /* 0x000fda0003f25270 */
[----:B01----:R-:W-:-:S04]  /*18e0*/  @P1 IMAD R4, R3, 0x8, R6 ;  /* 0x0000000803041824 */ /* 0x003fc800078e0206 */
[----:B------:R-:W-:-:S05]  /*18f0*/  @P1 VIADD R5, R4, 0x28 ;  /* 0x0000002804051836 */ /* 0x000fca0000000000 */
[----:B------:R-:W-:-:S04]  /*1900*/  @P1 PRMT R5, R22, 0x654, R5 ;  /* 0x0000065416051816 */ /* 0x000fc80000000005 */
[----:B------:R0:W-:Y:S01]  /*1910*/  @P1 SYNCS.ARRIVE.TRANS64.RED.A1T0 RZ, [R5+URZ], RZ ;  /* 0x000000ff05ff19a7 */ /* 0x0001e2000810043f */
[----:B------:R-:W-:-:S13]  /*1920*/  ISETP.GT.U32.AND P1, PT, R19, 0x1, PT ;  /* 0x000000011300780c */ /* 0x000fda0003f24070 */
[----:B0-----:R-:W-:Y:S05]  /*1930*/  @P1 BRA `(.L_x_28) ;  /* 0x0000000000041947 */ /* 0x001fea0003800000 */
[----:B------:R-:W-:Y:S01]  /*1940*/  BPT.TRAP 0x1 ;  /* 0x000000040000795c */ /* 0x000fe20000300000 */
.L_x_28:
[----:B------:R-:W-:Y:S01]  /*1950*/  UIADD3 UR8, UR8, 0x1, URZ ;  /* 0x0000000108087890 */ /* 0x000fe2000fffe03f */
[C---:B------:R-:W-:Y:S01]  /*1960*/  ISETP.GT.AND P2, PT, R0.reuse, 0x1, PT ;  /* 0x000000010000780c */ /* 0x040fe20003f44270 */
[----:B------:R-:W-:Y:S02]  /*1970*/  VIADD R3, R3, 0x1 ;  /* 0x0000000103037836 */ /* 0x000fe40000000000 */
[----:B------:R-:W-:Y:S01]  /*1980*/  UISETP.NE.AND UP0, UPT, UR8, 0x5, UPT ;  /* 0x000000050800788c */ /* 0x000fe2000bf05270 */
[----:B------:R-:W-:Y:S02]  /*1990*/  VIADD R0, R0, 0xffffffff ;  /* 0xffffffff00007836 */ /* 0x000fe40000000000 */
[C---:B------:R-:W-:Y:S01]  /*19a0*/  ISETP.NE.AND P1, PT, R3.reuse, 0x5, PT ;  /* 0x000000050300780c */ /* 0x040fe20003f25270 */
[----:B------:R-:W-:Y:S02]  /*19b0*/  USEL UR4, URZ, 0x1, UP0 ;  /* 0x000000013f047887 */ /* 0x000fe40008000000 */
[----:B------:R-:W-:Y:S01]  /*19c0*/  USEL UR8, UR8, URZ, UP0 ;  /* 0x0000003f08087287 */ /* 0x000fe20008000000 */
[----:B------:R-:W-:-:S03]  /*19d0*/  SEL R3, R3, RZ, P1 ;  /* 0x000000ff03037207 */ /* 0x000fc60000800000 */
[----:B------:R-:W-:Y:S01]  /*19e0*/  LOP3.LUT R7, R7, UR4, RZ, 0x3c, !PT ;  /* 0x0000000407077c12 */ /* 0x000fe2000f8e3cff */
[----:B------:R-:W-:Y:S07]  /*19f0*/  @P2 BRA `(.L_x_29) ;  /* 0xfffffffc00382947 */ /* 0x000fee000383ffff */
.L_x_22:
[----:B------:R-:W2:Y:S02]  /*1a00*/  LDC R0, c[0x0][0x28c] ;  /* 0x0000a300ff007b82 */ /* 0x000ea40000000800 */
[----:B--2---:R-:W-:-:S13]  /*1a10*/  ISETP.GE.AND P1, PT, R0, 0x1, PT ;  /* 0x000000010000780c */ /* 0x004fda0003f26270 */
[----:B------:R-:W-:Y:S05]  /*1a20*/  @!P1 BRA `(.L_x_30) ;  /* 0x0000000000509947 */ /* 0x000fea0003800000 */
[----:B------:R-:W-:Y:S05]  /*1a30*/  @!P0 BRA `(.L_x_31) ;  /* 0x0000000000048947 */ /* 0x000fea0003800000 */
[----:B------:R-:W-:Y:S01]  /*1a40*/  BPT.TRAP 0x1 ;  /* 0x000000040000795c */ /* 0x000fe20000300000 */
.L_x_31:
[----:B------:R-:W-:Y:S01]  /*1a50*/  ISETP.NE.AND P1, PT, R90, RZ, PT ;  /* 0x000000ff5a00720c */ /* 0x000fe20003f25270 */
[----:B------:R-:W-:Y:S01]  /*1a60*/  BSSY B0, `(.L_x_32) ;  /* 0x000000e000007945 */ /* 0x000fe20003800000 */
[----:B------:R-:W-:-:S11]  /*1a70*/  ISETP.GT.U32.AND P0, PT, R19, 0x1, PT ;  /* 0x000000011300780c */ /* 0x000fd60003f04070 */
[----:B------:R-:W-:Y:S05]  /*1a80*/  @!P1 BRA `(.L_x_33) ;  /* 0x00000000002c9947 */ /* 0x000fea0003800000 */
[----:B------:R-:W-:-:S04]  /*1a90*/  UISETP.LT.AND UP0, UPT, UR40, 0x1, UPT ;  /* 0x000000012800788c */ /* 0x000fc8000bf01270 */
[----:B------:R-:W-:-:S04]  /*1aa0*/  USEL UR6, UR40, 0x1, UP0 ;  /* 0x0000000128067887 */ /* 0x000fc80008000000 */
[----:B------:R-:W-:-:S04]  /*1ab0*/  UIADD3 UR6, UR39, UR40, -UR6 ;  /* 0x0000002827067290 */ /* 0x000fc8000fffe806 */
[----:B------:R-:W-:-:S04]  /*1ac0*/  UIMAD.WIDE.U32 UR4, UR6, -0x33333333, URZ ;  /* 0xcccccccd060478a5 */ /* 0x000fc8000f8e003f */
[----:B------:R-:W-:-:S04]  /*1ad0*/  USHF.R.U32.HI UR4, URZ, 0x2, UR5 ;  /* 0x000000023f047899 */ /* 0x000fc80008011605 */
[----:B------:R-:W-:-:S06]  /*1ae0*/  UIMAD UR6, UR4, -0x5, UR6 ;  /* 0xfffffffb040678a4 */ /* 0x000fcc000f8e0206 */
[----:B------:R-:W-:-:S04]  /*1af0*/  IMAD.U32 R3, RZ, RZ, UR6 ;  /* 0x00000006ff037e24 */ /* 0x000fc8000f8e00ff */
[----:B------:R-:W-:-:S04]  /*1b00*/  IMAD R0, R3, 0x8, R6 ;  /* 0x0000000803007824 */ /* 0x000fc800078e0206 */
[----:B------:R-:W-:-:S05]  /*1b10*/  VIADD R3, R0, 0x28 ;  /* 0x0000002800037836 */ /* 0x000fca0000000000 */
[----:B------:R-:W-:-:S04]  /*1b20*/  PRMT R3, R22, 0x654, R3 ;  /* 0x0000065416037816 */ /* 0x000fc80000000003 */
[----:B------:R2:W-:Y:S03]  /*1b30*/  SYNCS.ARRIVE.TRANS64.RED.A1T0 RZ, [R3+URZ], RZ ;  /* 0x000000ff03ff79a7 */ /* 0x0005e6000810043f */
.L_x_33:
[----:B------:R-:W-:Y:S05]  /*1b40*/  BSYNC B0 ;  /* 0x0000000000007941 */ /* 0x000fea0003800000 */
.L_x_32:
[----:B------:R-:W-:Y:S05]  /*1b50*/  @P0 BRA `(.L_x_30) ;  /* 0x0000000000040947 */ /* 0x000fea0003800000 */
[----:B------:R-:W-:Y:S01]  /*1b60*/  BPT.TRAP 0x1 ;  /* 0x000000040000795c */ /* 0x000fe20000300000 */
.L_x_30:
[----:B------:R-:W3:Y:S01]  /*1b70*/  LDC R6, c[0x0][0x288] ;  /* 0x0000a200ff067b82 */ /* 0x000ee20000000800 */
[--C-:B------:R-:W-:Y:S01]  /*1b80*/  SHF.R.U32.HI R0, RZ, 0x2, R18.reuse ;  /* 0x00000002ff007819 */ /* 0x100fe20000011612 */
[----:B------:R-:W-:Y:S01]  /*1b90*/  IMAD.SHL.U32 R93, R93, 0x80, RZ ;  /* 0x000000805d5d7824 */ /* 0x000fe200078e00ff */
[----:B01----:R-:W-:Y:S01]  /*1ba0*/  SHF.R.U32.HI R5, RZ, 0x7, R18 ;  /* 0x00000007ff057819 */ /* 0x003fe20000011612 */
[----:B------:R-:W-:Y:S01]  /*1bb0*/  UIADD3 UR39, UR40, UR39, URZ ;  /* 0x0000002728277290 */ /* 0x000fe2000fffe03f */
[----:B--2---:R-:W-:Y:S01]  /*1bc0*/  LOP3.LUT R3, R0, 0x7, RZ, 0xc0, !PT ;  /* 0x0000000700037812 */ /* 0x004fe200078ec0ff */
[----:B------:R-:W-:Y:S01]  /*1bd0*/  ULDC UR7, c[0x0][0x284] ;  /* 0x0000a10000077ab9 */ /* 0x000fe20000000800 */
[----:B------:R-:W-:Y:S01]  /*1be0*/  LOP3.LUT R0, R5, 0x1, RZ, 0xc0, !PT ;  /* 0x0000000105007812 */ /* 0x000fe200078ec0ff */
[----:B------:R-:W-:Y:S01]  /*1bf0*/  UISETP.GT.U32.AND UP0, UPT, UR39, 0x4, UPT ;  /* 0x000000042700788c */ /* 0x000fe2000bf04070 */
[C---:B------:R-:W-:Y:S01]  /*1c00*/  LOP3.LUT R4, R18.reuse, 0x60, RZ, 0xc0, !PT ;  /* 0x0000006012047812 */ /* 0x040fe200078ec0ff */
[----:B------:R-:W-:Y:S01]  /*1c10*/  UISETP.GE.U32.AND UP1, UPT, UR40, 0x5, UPT ;  /* 0x000000052800788c */ /* 0x000fe2000bf26070 */
[----:B------:R-:W-:Y:S01]  /*1c20*/  LOP3.LUT R5, R18, 0x3, RZ, 0xc0, !PT ;  /* 0x0000000312057812 */ /* 0x000fe200078ec0ff */
[----:B------:R-:W-:Y:S01]  /*1c30*/  IMAD.SHL.U32 R8, R0, 0x40, RZ ;  /* 0x0000004000087824 */ /* 0x000fe200078e00ff */
[----:B------:R-:W-:Y:S01]  /*1c40*/  SHF.R.U32.HI R4, RZ, 0x1, R4 ;  /* 0x00000001ff047819 */ /* 0x000fe20000011604 */
[----:B------:R-:W-:Y:S01]  /*1c50*/  UISETP.LT.U32.AND UP0, UPT, UR40, 0x5, UP0 ;  /* 0x000000052800788c */ /* 0x000fe20008701070 */
[----:B------:R-:W-:Y:S01]  /*1c60*/  SHF.R.S32.HI R15, RZ, 0x1f, R89 ;  /* 0x0000001fff0f7819 */ /* 0x000fe20000011459 */
[----:B------:R-:W-:Y:S01]  /*1c70*/  ULDC.64 UR8, c[0x0][0x5d0] ;  /* 0x0001740000087ab9 */ /* 0x000fe20000000a00 */
[--C-:B------:R-:W-:Y:S01]  /*1c80*/  IADD3 R7, RZ, -R4, -R3.reuse ;  /* 0x80000004ff077210 */ /* 0x100fe20007ffe803 */
[----:B------:R-:W-:Y:S01]  /*1c90*/  UIMAD.WIDE.U32 UR4, UR39, -0x33333333, URZ ;  /* 0xcccccccd270478a5 */ /* 0x000fe2000f8e003f */
[----:B------:R-:W-:Y:S01]  /*1ca0*/  LOP3.LUT R3, R8, 0x40, R3, 0xe2, !PT ;  /* 0x0000004008037812 */ /* 0x000fe200078ee203 */
[----:B------:R-:W-:Y:S01]  /*1cb0*/  IMAD.SHL.U32 R8, R18, 0x2, RZ ;  /* 0x0000000212087824 */ /* 0x000fe200078e00ff */
[----:B------:R-:W-:Y:S01]  /*1cc0*/  USEL UR6, URZ, 0x1, !UP0 ;  /* 0x000000013f067887 */ /* 0x000fe2000c000000 */
[C---:B------:R-:W-:Y:S01]  /*1cd0*/  IMAD.WIDE R10, R92.reuse, 0x80, RZ ;  /* 0x000000805c0a7825 */ /* 0x040fe200078e02ff */
[----:B------:R-:W-:Y:S01]  /*1ce0*/  USHF.R.U32.HI UR4, URZ, 0x2, UR5 ;  /* 0x000000023f047899 */ /* 0x000fe20008011605 */
[----:B---3--:R-:W-:Y:S01]  /*1cf0*/  ISETP.GE.AND P0, PT, R93, R6, PT ;  /* 0x000000065d00720c */ /* 0x008fe20003f06270 */
[----:B------:R-:W-:Y:S01]  /*1d00*/  ULOP3.LUT UR38, UR38, UR6, URZ, 0x3c, !UPT ;  /* 0x0000000626267292 */ /* 0x000fe2000f8e3c3f */
[----:B------:R-:W-:Y:S01]  /*1d10*/  IMAD R12, R5, -0x2, R6 ;  /* 0xfffffffe050c7824 */ /* 0x000fe200078e0206 */
[----:B------:R-:W-:Y:S01]  /*1d20*/  LOP3.LUT R8, R93, 0x6, R8, 0xf8, !PT ;  /* 0x000000065d087812 */ /* 0x000fe200078ef808 */
[----:B------:R-:W-:Y:S01]  /*1d30*/  IMAD.SHL.U32 R5, R92, 0x80, RZ ;  /* 0x000000805c057824 */ /* 0x000fe200078e00ff */
[----:B------:R-:W-:Y:S01]  /*1d40*/  LOP3.LUT R107, R10, R3, R4, 0xfe, !PT ;  /* 0x000000030a6b7212 */ /* 0x000fe200078efe04 */
[----:B------:R-:W-:Y:S01]  /*1d50*/  IMAD R6, R15, UR8, RZ ;  /* 0x000000080f067c24 */ /* 0x000fe2000f8e02ff */
[----:B------:R-:W-:Y:S01]  /*1d60*/  SHF.R.S32.HI R9, RZ, 0x1f, R8 ;  /* 0x0000001fff097819 */ /* 0x000fe20000011408 */
[----:B------:R-:W-:Y:S01]  /*1d70*/  IMAD R0, R0, -0x40, R7 ;  /* 0xffffffc000007824 */ /* 0x000fe200078e0207 */
[----:B------:R-:W-:Y:S01]  /*1d80*/  ISETP.GE.OR P0, PT, R5, UR7, P0 ;  /* 0x0000000705007c0c */ /* 0x000fe20008706670 */
[C---:B------:R-:W-:Y:S01]  /*1d90*/  IMAD R13, R89.reuse, UR9, R6 ;  /* 0x00000009590d7c24 */ /* 0x040fe2000f8e0206 */
[----:B------:R-:W-:Y:S01]  /*1da0*/  UIMAD UR39, UR4, -0x5, UR39 ;  /* 0xfffffffb042778a4 */ /* 0x000fe2000f8e0227 */
[----:B------:R-:W-:Y:S01]  /*1db0*/  IMAD.WIDE.U32 R6, R89, UR8, R8 ;  /* 0x0000000859067c25 */ /* 0x000fe2000f8e0008 */
[----:B------:R-:W-:Y:S01]  /*1dc0*/  @UP1 ULOP3.LUT UR38, UR38, 0x1, UR4, 0x78, !UPT ;  /* 0x0000000126261892 */ /* 0x000fe2000f8e7804 */
[----:B------:R-:W-:-:S02]  /*1dd0*/  IADD3 R3, -R5, UR7, R0 ;  /* 0x0000000705037c10 */ /* 0x000fc4000fffe100 */
[----:B------:R-:W-:Y:S02]  /*1de0*/  IMAD.IADD R7, R7, 0x1, R13 ;  /* 0x0000000107077824 */ /* 0x000fe400078e020d */
[----:B------:R-:W-:Y:S02]  /*1df0*/  IMAD.IADD R4, R12, 0x1, -R93 ;  /* 0x000000010c047824 */ /* 0x000fe400078e0a5d */
[----:B------:R-:W-:Y:S02]  /*1e00*/  IMAD.MOV.U32 R0, RZ, RZ, -0x1 ;  /* 0xffffffffff007424 */ /* 0x000fe400078e00ff */
[----:B------:R-:W-:Y:S05]  /*1e10*/  @P0 BRA `(.L_x_34) ;  /* 0x00000040000c0947 */ /* 0x000fea0003800000 */
[----:B------:R-:W0:Y:S01]  /*1e20*/  LDC.64 R100, c[0x0][0x5c8] ;  /* 0x00017200ff647b82 */ /* 0x000e220000000a00 */
[----:B-----5:R-:W-:Y:S01]  /*1e30*/  FSETP.NEU.AND P1, PT, R88, RZ, PT ;  /* 0x000000ff5800720b */ /* 0x020fe20003f2d000 */
[----:B------:R-:W-:Y:S01]  /*1e40*/  BSSY B0, `(.L_x_34) ;  /* 0x0000400000007945 */ /* 0x000fe20003800000 */
[----:B------:R-:W-:-:S04]  /*1e50*/  ISETP.GT.AND P0, PT, R4, RZ, PT ;  /* 0x000000ff0400720c */ /* 0x000fc80003f04270 */
[----:B------:R-:W-:Y:S01]  /*1e60*/  ISETP.GT.AND P3, PT, R3, RZ, P0 ;  /* 0x000000ff0300720c */ /* 0x000fe20000764270 */
[-C--:B0-----:R-:W-:Y:S02]  /*1e70*/  IMAD R12, R11, R100.reuse, RZ ;  /* 0x000000640b0c7224 */ /* 0x081fe400078e02ff */
[----:B------:R-:W-:-:S04]  /*1e80*/  IMAD.WIDE.U32 R92, R107, R100, R6 ;  /* 0x000000646b5c7225 */ /* 0x000fc800078e0006 */
[----:B------:R-:W-:-:S04]  /*1e90*/  IMAD R5, R107, R101, R12 ;  /* 0x000000656b057224 */ /* 0x000fc800078e020c */
[----:B------:R-:W-:Y:S01]  /*1ea0*/  IMAD.IADD R109, R93, 0x1, R5 ;  /* 0x000000015d6d7824 */ /* 0x000fe200078e0205 */
[----:B------:R-:W-:Y:S06]  /*1eb0*/  @!P1 BRA `(.L_x_35) ;  /* 0x0000002c00289947 */ /* 0x000fec0003800000 */
[----:B------:R-:W0:Y:S01]  /*1ec0*/  LDC.64 R96, c[0x0][0x5b8] ;  /* 0x00016e00ff607b82 */ /* 0x000e220000000a00 */
[----:B------:R-:W-:-:S07]  /*1ed0*/  ULDC.64 UR4, c[0x0][0x5c0] ;  /* 0x0001700000047ab9 */ /* 0x000fce0000000a00 */
[----:B------:R-:W1:Y:S08]  /*1ee0*/  LDC.64 R102, c[0x0][0x5b0] ;  /* 0x00016c00ff667b82 */ /* 0x000e700000000a00 */
[----:B------:R-:W2:Y:S01]  /*1ef0*/  LDC.64 R104, c[0x0][0x5a8] ;  /* 0x00016a00ff687b82 */ /* 0x000ea20000000a00 */
[-C--:B0-----:R-:W-:Y:S02]  /*1f00*/  IMAD R6, R15, R96.reuse, RZ ;  /* 0x000000600f067224 */ /* 0x081fe400078e02ff */
[----:B------:R-:W-:-:S04]  /*1f10*/  IMAD.WIDE.U32 R94, R89, R96, R8 ;  /* 0x00000060595e7225 */ /* 0x000fc800078e0008 */
[----:B------:R-:W-:Y:S02]  /*1f20*/  IMAD R97, R89, R97, R6 ;  /* 0x0000006159617224 */ /* 0x000fe400078e0206 */
[-C--:B-1----:R-:W-:Y:S02]  /*1f30*/  IMAD R10, R11, R102.reuse, RZ ;  /* 0x000000660b0a7224 */ /* 0x082fe400078e02ff */
[----:B------:R-:W-:Y:S02]  /*1f40*/  IMAD.IADD R13, R95, 0x1, R97 ;  /* 0x000000015f0d7824 */ /* 0x000fe400078e0261 */
[----:B------:R-:W-:Y:S02]  /*1f50*/  IMAD.MOV.U32 R12, RZ, RZ, R94 ;  /* 0x000000ffff0c7224 */ /* 0x000fe400078e005e */
[C---:B------:R-:W-:Y:S02]  /*1f60*/  IMAD R99, R107.reuse, R103, R10 ;  /* 0x000000676b637224 */ /* 0x040fe400078e020a */
[----:B------:R-:W-:-:S04]  /*1f70*/  IMAD.WIDE.U32 R6, R107, R102, R12 ;  /* 0x000000666b067225 */ /* 0x000fc800078e000c */
[----:B------:R-:W-:Y:S01]  /*1f80*/  IMAD.IADD R5, R7, 0x1, R99 ;  /* 0x0000000107057824 */ /* 0x000fe200078e0263 */
[----:B--2---:R-:W-:-:S04]  /*1f90*/  LEA R14, P1, R6, R104, 0x1 ;  /* 0x00000068060e7211 */ /* 0x004fc800078208ff */
[----:B------:R-:W-:-:S05]  /*1fa0*/  LEA.HI.X R15, R6, R105, R5, 0x1, P1 ;  /* 0x00000069060f7211 */ /* 0x000fca00008f0c05 */
[----:B------:R0:W2:Y:S01]  /*1fb0*/  @P3 LDG.E.LTC128B.U16 R5, desc[UR36][R14.64] ;  /* 0x000000240e053981 */ /* 0x0000a2000c1e1520 */
[----:B------:R-:W-:Y:S01]  /*1fc0*/  LEA R10, P1, R92, UR4, 0x1 ;  /* 0x000000045c0a7c11 */ /* 0x000fe2000f8208ff */
[----:B------:R-:W-:Y:S01]  /*1fd0*/  IMAD.WIDE.U32 R6, R107, R102, R8 ;  /* 0x000000666b067225 */ /* 0x000fe200078e0008 */
[----:B------:R-:W-:Y:S03]  /*1fe0*/  BSSY B1, `(.L_x_36) ;  /* 0x0000012000017945 */ /* 0x000fe60003800000 */
[----:B------:R-:W-:Y:S02]  /*1ff0*/  IMAD.IADD R7, R99, 0x1, R7 ;  /* 0x0000000163077824 */ /* 0x000fe400078e0207 */
[----:B------:R-:W-:Y:S01]  /*2000*/  IMAD.WIDE.U32 R20, R89, R96, R6 ;  /* 0x0000006059147225 */ /* 0x000fe200078e0006 */
[----:B0-----:R-:W-:-:S03]  /*2010*/  SHF.L.U64.HI R15, R102, 0x3, R103 ;  /* 0x00000003660f7819 */ /* 0x001fc60000010267 */
[----:B------:R-:W-:Y:S01]  /*2020*/  IMAD.IADD R7, R97, 0x1, R21 ;  /* 0x0000000161077824 */ /* 0x000fe200078e0215 */
[----:B------:R-:W-:Y:S01]  /*2030*/  LEA R6, P4, R20, R104, 0x1 ;  /* 0x0000006814067211 */ /* 0x000fe200078808ff */
[----:B------:R-:W-:-:S03]  /*2040*/  IMAD.SHL.U32 R14, R102, 0x8, RZ ;  /* 0x00000008660e7824 */ /* 0x000fc600078e00ff */
[----:B------:R-:W-:Y:S01]  /*2050*/  LEA.HI.X R7, R20, R105, R7, 0x1, P4 ;  /* 0x0000006914077211 */ /* 0x000fe200020f0c07 */
[----:B--2---:R-:W-:-:S05]  /*2060*/  HADD2.F32 R11, -RZ, R5.H0_H0 ;  /* 0x20000005ff0b7230 */ /* 0x004fca0000004100 */
[----:B------:R-:W-:-:S04]  /*2070*/  FMUL R11, R11, R88 ;  /* 0x000000580b0b7220 */ /* 0x000fc80000400000 */
[----:B------:R-:W-:Y:S01]  /*2080*/  FFMA R24, R24, R23, R11 ;  /* 0x0000001718187223 */ /* 0x000fe2000000000b */
[----:B------:R-:W-:Y:S02]  /*2090*/  LEA.HI.X R11, R92, UR5, R109, 0x1, P1 ;  /* 0x000000055c0b7c11 */ /* 0x000fe400088f0c6d */
[----:B------:R-:W-:Y:S02]  /*20a0*/  ISETP.GT.AND P1, PT, R4, 0x1, PT ;  /* 0x000000010400780c */ /* 0x000fe40003f24270 */
[----:B------:R-:W-:Y:S02]  /*20b0*/  F2FP.F16.F32.PACK_AB R24, RZ, R24 ;  /* 0x00000018ff18723e */ /* 0x000fe400000000ff */
[----:B------:R-:W-:-:S03]  /*20c0*/  ISETP.GT.AND P2, PT, R3, RZ, P1 ;  /* 0x000000ff0300720c */ /* 0x000fc60000f44270 */
[----:B------:R0:W-:Y:S10]  /*20d0*/  @P3 STG.E.U16 desc[UR36][R10.64], R24 ;  /* 0x000000180a003986 */ /* 0x0001f4000c101524 */
[----:B------:R-:W-:Y:S05]  /*20e0*/  @!P2 BRA `(.L_x_37) ;  /* 0x000000000004a947 */ /* 0x000fea0003800000 */
[----:B------:R1:W5:Y:S02]  /*20f0*/  LDG.E.LTC128B.U16 R5, desc[UR36][R6.64+0x2] ;  /* 0x0000022406057981 */ /* 0x000364000c1e1520 */
.L_x_37:
[----:B------:R-:W-:Y:S05]  /*2100*/  BSYNC B1 ;  /* 0x0000000000017941 */ /* 0x000fea0003800000 */
.L_x_36:
[----:B-----5:R-:W-:Y:S01]  /*2110*/  HADD2.F32 R93, -RZ, R5.H0_H0 ;  /* 0x20000005ff5d7230 */ /* 0x020fe20000004100 */
[----:B------:R-:W-:Y:S01]  /*2120*/  ISETP.GT.AND P0, PT, R3, 0x8, P0 ;  /* 0x000000080300780c */ /* 0x000fe20000704270 */
[----:B------:R-:W-:Y:S01]  /*2130*/  IMAD.WIDE.U32 R20, R107, R102, R14 ;  /* 0x000000666b147225 */ /* 0x000fe200078e000e */
[----:B0-----:R-:W-:-:S03]  /*2140*/  PRMT R24, R5, 0x7610, R24 ;  /* 0x0000761005187816 */ /* 0x001fc60000000018 */
[----:B------:R-:W-:Y:S01]  /*2150*/  FMUL R12, R93, R88 ;  /* 0x000000585d0c7220 */ /* 0x000fe20000400000 */
[----:B------:R-:W-:Y:S01]  /*2160*/  IMAD.IADD R99, R99, 0x1, R21 ;  /* 0x0000000163637824 */ /* 0x000fe200078e0215 */
[----:B------:R-:W-:Y:S02]  /*2170*/  IADD3 R94, P3, R94, R20, RZ ;  /* 0x000000145e5e7210 */ /* 0x000fe40007f7e0ff */
[----:B------:R-:W-:-:S03]  /*2180*/  FFMA R12, R25, R23, R12 ;  /* 0x00000017190c7223 */ /* 0x000fc6000000000c */
[----:B------:R-:W-:Y:S01]  /*2190*/  IMAD.X R13, R99, 0x1, R13, P3 ;  /* 0x00000001630d7824 */ /* 0x000fe200018e060d */
[C---:B------:R-:W-:Y:S02]  /*21a0*/  LEA R14, P3, R94.reuse, R104, 0x1 ;  /* 0x000000685e0e7211 */ /* 0x040fe400078608ff */
[----:B------:R-:W-:Y:S02]  /*21b0*/  F2FP.F16.F32.PACK_AB R12, RZ, R12 ;  /* 0x0000000cff0c723e */ /* 0x000fe400000000ff */
[----:B------:R-:W-:Y:S02]  /*21c0*/  LEA.HI.X R15, R94, R105, R13, 0x1, P3 ;  /* 0x000000695e0f7211 */ /* 0x000fe400018f0c0d */
[----:B------:R-:W-:-:S05]  /*21d0*/  PRMT R21, R12, 0x7610, R21 ;  /* 0x000076100c157816 */ /* 0x000fca0000000015 */
[----:B------:R0:W-:Y:S04]  /*21e0*/  @P2 STG.E.U16 desc[UR36][R10.64+0x2], R21 ;  /* 0x000002150a002986 */ /* 0x0001e8000c101524 */
[----:B------:R-:W2:Y:S01]  /*21f0*/  @P0 LDG.E.LTC128B.U16 R24, desc[UR36][R14.64] ;  /* 0x000000240e180981 */ /* 0x000ea2000c1e1520 */
[----:B------:R-:W-:Y:S01]  /*2200*/  IADD3 R20, P2, R8, R20, RZ ;  /* 0x0000001408147210 */ /* 0x000fe20007f5e0ff */
[----:B------:R-:W-:Y:S01]  /*2210*/  BSSY B1, `(.L_x_38) ;  /* 0x0000011000017945 */ /* 0x000fe20003800000 */
[C---:B------:R-:W-:Y:S02]  /*2220*/  SHF.L.U64.HI R13, R100.reuse, 0x4, R101 ;  /* 0x00000004640d7819 */ /* 0x040fe40000010265 */
[----:B------:R-:W-:Y:S01]  /*2230*/  ISETP.GT.AND P1, PT, R3, 0x8, P1 ;  /* 0x000000080300780c */ /* 0x000fe20000f24270 */
[----:B0-----:R-:W-:Y:S01]  /*2240*/  IMAD.X R21, R9, 0x1, R99, P2 ;  /* 0x0000000109157824 */ /* 0x001fe200010e0663 */
[----:B------:R-:W-:Y:S01]  /*2250*/  LEA R12, P2, R100, R10, 0x4 ;  /* 0x0000000a640c7211 */ /* 0x000fe200078420ff */
[----:B------:R-:W-:-:S04]  /*2260*/  IMAD.WIDE.U32 R20, R89, R96, R20 ;  /* 0x0000006059147225 */ /* 0x000fc800078e0014 */
[----:B------:R-:W-:Y:S01]  /*2270*/  IMAD.X R13, R13, 0x1, R11, P2 ;  /* 0x000000010d0d7824 */ /* 0x000fe200010e060b */
[----:B------:R-:W-:Y:S01]  /*2280*/  LEA R8, P3, R20, R104, 0x1 ;  /* 0x0000006814087211 */ /* 0x000fe200078608ff */
[----:B------:R-:W-:-:S05]  /*2290*/  IMAD.IADD R9, R97, 0x1, R21 ;  /* 0x0000000161097824 */ /* 0x000fca00078e0215 */
[----:B------:R-:W-:Y:S01]  /*22a0*/  LEA.HI.X R9, R20, R105, R9, 0x1, P3 ;  /* 0x0000006914097211 */ /* 0x000fe200018f0c09 */
[----:B--2---:R-:W-:-:S05]  /*22b0*/  HADD2.F32 R5, -RZ, R24.H0_H0 ;  /* 0x20000018ff057230 */ /* 0x004fca0000004100 */
[----:B------:R-:W-:-:S04]  /*22c0*/  FMUL R5, R5, R88 ;  /* 0x0000005805057220 */ /* 0x000fc80000400000 */
[----:B------:R-:W-:-:S05]  /*22d0*/  FFMA R5, R26, R23, R5 ;  /* 0x000000171a057223 */ /* 0x000fca0000000005 */
[----:B------:R-:W-:-:S05]  /*22e0*/  F2FP.F16.F32.PACK_AB R5, RZ, R5 ;  /* 0x00000005ff05723e */ /* 0x000fca00000000ff */
[----:B------:R0:W-:Y:S01]  /*22f0*/  @P0 STG.E.U16 desc[UR36][R12.64], R5 ;  /* 0x000000050c000986 */ /* 0x0001e2000c101524 */
[----:B------:R-:W-:Y:S05]  /*2300*/  @!P1 BRA `(.L_x_39) ;  /* 0x0000000000049947 */ /* 0x000fea0003800000 */
[----:B------:R2:W5:Y:S02]  /*2310*/  LDG.E.LTC128B.U16 R24, desc[UR36][R8.64+0x2] ;  /* 0x0000022408187981 */ /* 0x000564000c1e1520 */
.L_x_39:
[----:B------:R-:W-:Y:S05]  /*2320*/  BSYNC B1 ;  /* 0x0000000000017941 */ /* 0x000fea0003800000 */
.L_x_38:
[----:B0----5:R-:W-:Y:S01]  /*2330*/  HADD2.F32 R5, -RZ, R24.H0_H0 ;  /* 0x20000018ff057230 */ /* 0x021fe20000004100 */
[----:B------:R-:W-:Y:S01]  /*2340*/  ISETP.GT.AND P0, PT, R4, 0x8, PT ;  /* 0x000000080400780c */ /* 0x000fe20003f04270 */
[----:B------:R-:W-:Y:S03]  /*2350*/  BSSY B1, `(.L_x_40) ;  /* 0x0000008000017945 */ /* 0x000fe60003800000 */
[----:B------:R-:W-:Y:S01]  /*2360*/  FMUL R14, R5, R88 ;  /* 0x00000058050e7220 */ /* 0x000fe20000400000 */
[----:B------:R-:W-:-:S03]  /*2370*/  ISETP.GT.AND P2, PT, R3, RZ, P0 ;  /* 0x000000ff0300720c */ /* 0x000fc60000744270 */
[----:B------:R-:W-:-:S05]  /*2380*/  FFMA R14, R27, R23, R14 ;  /* 0x000000171b0e7223 */ /* 0x000fca000000000e */
[----:B------:R-:W-:-:S05]  /*2390*/  F2FP.F16.F32.PACK_AB R14, RZ, R14 ;  /* 0x0000000eff0e723e */ /* 0x000fca00000000ff */
[----:B------:R0:W-:Y:S01]  /*23a0*/  @P1 STG.E.U16 desc[UR36][R12.64+0x2], R14 ;  /* 0x0000020e0c001986 */ /* 0x0001e2000c101524 */
[----:B------:R-:W-:Y:S05]  /*23b0*/  @!P2 BRA `(.L_x_41) ;  /* 0x000000000004a947 */ /* 0x000fea0003800000 */
[----:B------:R3:W5:Y:S02]  /*23c0*/  LDG.E.LTC128B.U16 R24, desc[UR36][R6.64+0x10] ;  /* 0x0000102406187981 */ /* 0x000764000c1e1520 */
.L_x_41:
[----:B------:R-:W-:Y:S05]  /*23d0*/  BSYNC B1 ;  /* 0x0000000000017941 */ /* 0x000fea0003800000 */
.L_x_40:
[----:B-----5:R-:W-:Y:S01]  /*23e0*/  HADD2.F32 R5, -RZ, R24.H0_H0 ;  /* 0x20000018ff057230 */ /* 0x020fe20000004100 */
        /* <DEDUP_REMOVED lines=9> */
.L_x_43:
[----:B------:R-:W-:Y:S05]  /*2480*/  BSYNC B1 ;  /* 0x0000000000017941 */ /* 0x000fea0003800000 */
.L_x_42:
[----:B----45:R-:W-:Y:S01]  /*2490*/  HADD2.F32 R5, -RZ, R24.H0_H0 ;  /* 0x20000018ff057230 */ /* 0x030fe20000004100 */
[----:B------:R-:W-:Y:S01]  /*24a0*/  ISETP.GT.AND P0, PT, R3, 0x8, P0 ;  /* 0x000000080300780c */ /* 0x000fe20000704270 */
[----:B------:R-:W-:Y:S03]  /*24b0*/  BSSY B1, `(.L_x_44) ;  /* 0x0000007000017945 */ /* 0x000fe60003800000 */
[----:B0-----:R-:W-:-:S04]  /*24c0*/  FMUL R14, R5, R88 ;  /* 0x00000058050e7220 */ /* 0x001fc80000400000 */
[----:B------:R-:W-:-:S05]  /*24d0*/  FFMA R14, R29, R23, R14 ;  /* 0x000000171d0e7223 */ /* 0x000fca000000000e */
[----:B------:R-:W-:-:S05]  /*24e0*/  F2FP.F16.F32.PACK_AB R14, RZ, R14 ;  /* 0x0000000eff0e723e */ /* 0x000fca00000000ff */
[----:B------:R0:W-:Y:S01]  /*24f0*/  @P3 STG.E.U16 desc[UR36][R10.64+0x12], R14 ;  /* 0x0000120e0a003986 */ /* 0x0001e2000c101524 */
[----:B------:R-:W-:Y:S05]  /*2500*/  @!P0 BRA `(.L_x_45) ;  /* 0x0000000000048947 */ /* 0x000fea0003800000 */
[----:B------:R4:W5:Y:S02]  /*2510*/  LDG.E.LTC128B.U16 R24, desc[UR36][R8.64+0x10] ;  /* 0x0000102408187981 */ /* 0x000964000c1e1520 */
.L_x_45:
[----:B------:R-:W-:Y:S05]  /*2520*/  BSYNC B1 ;  /* 0x0000000000017941 */ /* 0x000fea0003800000 */
.L_x_44:
[----:B-----5:R-:W-:Y:S01]  /*2530*/  HADD2.F32 R5, -RZ, R24.H0_H0 ;  /* 0x20000018ff057230 */ /* 0x020fe20000004100 */
[----:B------:R-:W-:Y:S01]  /*2540*/  ISETP.GT.AND P1, PT, R3, 0x8, P1 ;  /* 0x000000080300780c */ /* 0x000fe20000f24270 */
[----:B------:R-:W-:Y:S03]  /*2550*/  BSSY B1, `(.L_x_46) ;  /* 0x0000007000017945 */ /* 0x000fe60003800000 */
[----:B------:R-:W-:-:S04]  /*2560*/  FMUL R5, R5, R88 ;  /* 0x0000005805057220 */ /* 0x000fc80000400000 */
[----:B------:R-:W-:-:S05]  /*2570*/  FFMA R5, R30, R23, R5 ;  /* 0x000000171e057223 */ /* 0x000fca0000000005 */
[----:B------:R-:W-:-:S05]  /*2580*/  F2FP.F16.F32.PACK_AB R5, RZ, R5 ;  /* 0x00000005ff05723e */ /* 0x000fca00000000ff */
[----:B------:R0:W-:Y:S01]  /*2590*/  @P0 STG.E.U16 desc[UR36][R12.64+0x10], R5 ;  /* 0x000010050c000986 */ /* 0x0001e2000c101524 */
[----:B------:R-:W-:Y:S05]  /*25a0*/  @!P1 BRA `(.L_x_47) ;  /* 0x0000000000049947 */ /* 0x000fea0003800000 */
[----:B------:R0:W5:Y:S02]  /*25b0*/  LDG.E.LTC128B.U16 R24, desc[UR36][R8.64+0x12] ;  /* 0x0000122408187981 */ /* 0x000164000c1e1520 */
.L_x_47:
[----:B------:R-:W-:Y:S05]  /*25c0*/  BSYNC B1 ;  /* 0x0000000000017941 */ /* 0x000fea0003800000 */
.L_x_46:
        /* <DEDUP_REMOVED lines=10> */
.L_x_49:
[----:B------:R-:W-:Y:S05]  /*2670*/  BSYNC B1 ;  /* 0x0000000000017941 */ /* 0x000fea0003800000 */
.L_x_48:
        /* <DEDUP_REMOVED lines=10> */
.L_x_51:
[----:B------:R-:W-:Y:S05]  /*2720*/  BSYNC B1 ;  /* 0x0000000000017941 */ /* 0x000fea0003800000 */
.L_x_50:
[----:B0----5:R-:W-:Y:S01]  /*2730*/  HADD2.F32 R5, -RZ, R24.H0_H0 ;  /* 0x20000018ff057230 */ /* 0x021fe20000004100 */
        /* <DEDUP_REMOVED lines=8> */
.L_x_53:
[----:B------:R-:W-:Y:S05]  /*27c0*/  BSYNC B1 ;  /* 0x0000000000017941 */ /* 0x000fea0003800000 */
.L_x_52:
        /* <DEDUP_REMOVED lines=9> */
.L_x_55:
[----:B------:R-:W-:Y:S05]  /*2860*/  BSYNC B1 ;  /* 0x0000000000017941 */ /* 0x000fea0003800000 */
.L_x_54:
        /* <DEDUP_REMOVED lines=10> */
.L_x_57:
[----:B------:R-:W-:Y:S05]  /*2910*/  BSYNC B1 ;  /* 0x0000000000017941 */ /* 0x000fea0003800000 */
.L_x_56:
        /* <DEDUP_REMOVED lines=10> */
.L_x_59:
[----:B------:R-:W-:Y:S05]  /*29c0*/  BSYNC B1 ;  /* 0x0000000000017941 */ /* 0x000fea0003800000 */
.L_x_58:
        /* <DEDUP_REMOVED lines=9> */
.L_x_61:
[----:B------:R-:W-:Y:S05]  /*2a60*/  BSYNC B1 ;  /* 0x0000000000017941 */ /* 0x000fea0003800000 */
.L_x_60:
        /* <DEDUP_REMOVED lines=9> */
.L_x_63:
[----:B------:R-:W-:Y:S05]  /*2b00*/  BSYNC B1 ;  /* 0x0000000000017941 */ /* 0x000fea0003800000 */
.L_x_62:
        /* <DEDUP_REMOVED lines=10> */
.L_x_65:
[----:B------:R-:W-:Y:S05]  /*2bb0*/  BSYNC B1 ;  /* 0x0000000000017941 */ /* 0x000fea0003800000 */
.L_x_64:
        /* <DEDUP_REMOVED lines=10> */
.L_x_67:
[----:B------:R-:W-:Y:S05]  /*2c60*/  BSYNC B1 ;  /* 0x0000000000017941 */ /* 0x000fea0003800000 */
.L_x_66:
        /* <DEDUP_REMOVED lines=9> */
.L_x_69:
[----:B------:R-:W-:Y:S05]  /*2d00*/  BSYNC B1 ;  /* 0x0000000000017941 */ /* 0x000fea0003800000 */
.L_x_68:
        /* <DEDUP_REMOVED lines=9> */
.L_x_71:
[----:B------:R-:W-:Y:S05]  /*2da0*/  BSYNC B1 ;  /* 0x0000000000017941 */ /* 0x000fea0003800000 */
.L_x_70:
        /* <DEDUP_REMOVED lines=10> */
.L_x_73:
[----:B------:R-:W-:Y:S05]  /*2e50*/  BSYNC B1 ;  /* 0x0000000000017941 */ /* 0x000fea0003800000 */
.L_x_72:
        /* <DEDUP_REMOVED lines=10> */
.L_x_75:
[----:B------:R-:W-:Y:S05]  /*2f00*/  BSYNC B1 ;  /* 0x0000000000017941 */ /* 0x000fea0003800000 */
.L_x_74:
        /* <DEDUP_REMOVED lines=9> */
.L_x_77:
[----:B------:R-:W-:Y:S05]  /*2fa0*/  BSYNC B1 ;  /* 0x0000000000017941 */ /* 0x000fea0003800000 */
.L_x_76:
        /* <DEDUP_REMOVED lines=9> */
.L_x_79:
[----:B------:R-:W-:Y:S05]  /*3040*/  BSYNC B1 ;  /* 0x0000000000017941 */ /* 0x000fea0003800000 */
.L_x_78:
        /* <DEDUP_REMOVED lines=10> */
.L_x_81:
[----:B------:R-:W-:Y:S05]  /*30f0*/  BSYNC B1 ;  /* 0x0000000000017941 */ /* 0x000fea0003800000 */
.L_x_80:
        /* <DEDUP_REMOVED lines=10> */
.L_x_83:
[----:B------:R-:W-:Y:S05]  /*31a0*/  BSYNC B1 ;  /* 0x0000000000017941 */ /* 0x000fea0003800000 */
.L_x_82:
        /* <DEDUP_REMOVED lines=9> */
.L_x_85:
[----:B------:R-:W-:Y:S05]  /*3240*/  BSYNC B1 ;  /* 0x0000000000017941 */ /* 0x000fea0003800000 */
.L_x_84:
        /* <DEDUP_REMOVED lines=9> */
.L_x_87:
[----:B------:R-:W-:Y:S05]  /*32e0*/  BSYNC B1 ;  /* 0x0000000000017941 */ /* 0x000fea0003800000 */
.L_x_86:
        /* <DEDUP_REMOVED lines=10> */
.L_x_89:
[----:B------:R-:W-:Y:S05]  /*3390*/  BSYNC B1 ;  /* 0x0000000000017941 */ /* 0x000fea0003800000 */
.L_x_88:
        /* <DEDUP_REMOVED lines=10> */
.L_x_91:
[----:B------:R-:W-:Y:S05]  /*3440*/  BSYNC B1 ;  /* 0x0000000000017941 */ /* 0x000fea0003800000 */
.L_x_90:
        /* <DEDUP_REMOVED lines=9> */
.L_x_93:
[----:B------:R-:W-:Y:S05]  /*34e0*/  BSYNC B1 ;  /* 0x0000000000017941 */ /* 0x000fea0003800000 */
.L_x_92:
        /* <DEDUP_REMOVED lines=9> */
.L_x_95:
[----:B------:R-:W-:Y:S05]  /*3580*/  BSYNC B1 ;  /* 0x0000000000017941 */ /* 0x000fea0003800000 */
.L_x_94:
        /* <DEDUP_REMOVED lines=10> */
.L_x_97:
[----:B------:R-:W-:Y:S05]  /*3630*/  BSYNC B1 ;  /* 0x0000000000017941 */ /* 0x000fea0003800000 */
.L_x_96:
        /* <DEDUP_REMOVED lines=10> */
.L_x_99:
[----:B------:R-:W-:Y:S05]  /*36e0*/  BSYNC B1 ;  /* 0x0000000000017941 */ /* 0x000fea0003800000 */
.L_x_98:
        /* <DEDUP_REMOVED lines=9> */
.L_x_101:
[----:B------:R-:W-:Y:S05]  /*3780*/  BSYNC B1 ;  /* 0x0000000000017941 */ /* 0x000fea0003800000 */
.L_x_100:
        /* <DEDUP_REMOVED lines=9> */
.L_x_103:
[----:B------:R-:W-:Y:S05]  /*3820*/  BSYNC B1 ;  /* 0x0000000000017941 */ /* 0x000fea0003800000 */
.L_x_102:
        /* <DEDUP_REMOVED lines=10> */
.L_x_105:
[----:B------:R-:W-:Y:S05]  /*38d0*/  BSYNC B1 ;  /* 0x0000000000017941 */ /* 0x000fea0003800000 */
.L_x_104:
        /* <DEDUP_REMOVED lines=10> */
.L_x_107:
[----:B------:R-:W-:Y:S05]  /*3980*/  BSYNC B1 ;  /* 0x0000000000017941 */ /* 0x000fea0003800000 */
.L_x_106:
        /* <DEDUP_REMOVED lines=9> */
.L_x_109:
[----:B------:R-:W-:Y:S05]  /*3a20*/  BSYNC B1 ;  /* 0x0000000000017941 */ /* 0x000fea0003800000 */
.L_x_108:
        /* <DEDUP_REMOVED lines=9> */
.L_x_111:
[----:B------:R-:W-:Y:S05]  /*3ac0*/  BSYNC B1 ;  /* 0x0000000000017941 */ /* 0x000fea0003800000 */
.L_x_110:
        /* <DEDUP_REMOVED lines=10> */
.L_x_113:
[----:B------:R-:W-:Y:S05]  /*3b70*/  BSYNC B1 ;  /* 0x0000000000017941 */ /* 0x000fea0003800000 */
.L_x_112:
        /* <DEDUP_REMOVED lines=10> */
.L_x_115:
[----:B------:R-:W-:Y:S05]  /*3c20*/  BSYNC B1 ;  /* 0x0000000000017941 */ /* 0x000fea0003800000 */
.L_x_114:
        /* <DEDUP_REMOVED lines=9> */
.L_x_117:
[----:B------:R-:W-:Y:S05]  /*3cc0*/  BSYNC B1 ;  /* 0x0000000000017941 */ /* 0x000fea0003800000 */
.L_x_116:
        /* <DEDUP_REMOVED lines=9> */
.L_x_119:
[----:B------:R-:W-:Y:S05]  /*3d60*/  BSYNC B1 ;  /* 0x0000000000017941 */ /* 0x000fea0003800000 */
.L_x_118:
        /* <DEDUP_REMOVED lines=10> */
.L_x_121:
[----:B------:R-:W-:Y:S05]  /*3e10*/  BSYNC B1 ;  /* 0x0000000000017941 */ /* 0x000fea0003800000 */
.L_x_120:
        /* <DEDUP_REMOVED lines=10> */
.L_x_123:
[----:B------:R-:W-:Y:S05]  /*3ec0*/  BSYNC B1 ;  /* 0x0000000000017941 */ /* 0x000fea0003800000 */
.L_x_122:
        /* <DEDUP_REMOVED lines=9> */
.L_x_125:
[----:B------:R-:W-:Y:S05]  /*3f60*/  BSYNC B1 ;  /* 0x0000000000017941 */ /* 0x000fea0003800000 */
.L_x_124:
        /* <DEDUP_REMOVED lines=9> */
.L_x_127:
[----:B------:R-:W-:Y:S05]  /*4000*/  BSYNC B1 ;  /* 0x0000000000017941 */ /* 0x000fea0003800000 */
.L_x_126:
        /* <DEDUP_REMOVED lines=10> */
.L_x_129:
[----:B------:R-:W-:Y:S05]  /*40b0*/  BSYNC B1 ;  /* 0x0000000000017941 */ /* 0x000fea0003800000 */
.L_x_128:
        /* <DEDUP_REMOVED lines=10> */
.L_x_131:
[----:B------:R-:W-:Y:S05]  /*4160*/  BSYNC B1 ;  /* 0x0000000000017941 */ /* 0x000fea0003800000 */
.L_x_130:
        /* <DEDUP_REMOVED lines=9> */
.L_x_133:
[----:B------:R-:W-:Y:S05]  /*4200*/  BSYNC B1 ;  /* 0x0000000000017941 */ /* 0x000fea0003800000 */
.L_x_132:
        /* <DEDUP_REMOVED lines=9> */
.L_x_135:
[----:B------:R-:W-:Y:S05]  /*42a0*/  BSYNC B1 ;  /* 0x0000000000017941 */ /* 0x000fea0003800000 */
.L_x_134:
        /* <DEDUP_REMOVED lines=10> */
.L_x_137:
[----:B------:R-:W-:Y:S05]  /*4350*/  BSYNC B1 ;  /* 0x0000000000017941 */ /* 0x000fea0003800000 */
.L_x_136:
        /* <DEDUP_REMOVED lines=10> */
.L_x_139:
[----:B------:R-:W-:Y:S05]  /*4400*/  BSYNC B1 ;  /* 0x0000000000017941 */ /* 0x000fea0003800000 */
.L_x_138:
        /* <DEDUP_REMOVED lines=9> */
.L_x_141:
[----:B------:R-:W-:Y:S05]  /*44a0*/  BSYNC B1 ;  /* 0x0000000000017941 */ /* 0x000fea0003800000 */
.L_x_140:
        /* <DEDUP_REMOVED lines=9> */
.L_x_143:
[----:B------:R-:W-:Y:S05]  /*4540*/  BSYNC B1 ;  /* 0x0000000000017941 */ /* 0x000fea0003800000 */
.L_x_142:
        /* <DEDUP_REMOVED lines=10> */
.L_x_145:
[----:B------:R-:W-:Y:S05]  /*45f0*/  BSYNC B1 ;  /* 0x0000000000017941 */ /* 0x000fea0003800000 */
.L_x_144:
        /* <DEDUP_REMOVED lines=10> */
.L_x_147:
[----:B------:R-:W-:Y:S05]  /*46a0*/  BSYNC B1 ;  /* 0x0000000000017941 */ /* 0x000fea0003800000 */
.L_x_146:
        /* <DEDUP_REMOVED lines=9> */
.L_x_149:
[----:B------:R-:W-:Y:S05]  /*4740*/  BSYNC B1 ;  /* 0x0000000000017941 */ /* 0x000fea0003800000 */
.L_x_148:
        /* <DEDUP_REMOVED lines=9> */
.L_x_151:
[----:B------:R-:W-:Y:S05]  /*47e0*/  BSYNC B1 ;  /* 0x0000000000017941 */ /* 0x000fea0003800000 */
.L_x_150:
        /* <DEDUP_REMOVED lines=10> */
.L_x_153:
[----:B------:R-:W-:Y:S05]  /*4890*/  BSYNC B1 ;  /* 0x0000000000017941 */ /* 0x000fea0003800000 */
.L_x_152:
[----:B-----5:R-:W-:Y:S01]  /*48a0*/  HADD2.F32 R5, -RZ, R24.H0_H0 ;  /* 0x20000018ff057230 */ /* 0x020fe20000004100 */
[----:B------:R-:W-:Y:S01]  /*48b0*/  ISETP.GT.AND P1, PT, R4, 0x79, PT ;  /* 0x000000790400780c */ /* 0x000fe20003f24270 */
[----:B------:R-:W-:Y:S01]  /*48c0*/  @P2 IMAD.MOV.U32 R4, RZ, RZ, R10 ;  /* 0x000000ffff042224 */ /* 0x000fe200078e000a */
[----:B------:R-:W-:Y:S02]  /*48d0*/  BSSY B1, `(.L_x_154) ;  /* 0x000000a000017945 */ /* 0x000fe40003800000 */
[----:B------:R-:W-:Y:S01]  /*48e0*/  FMUL R5, R5, R88 ;  /* 0x0000005805057220 */ /* 0x000fe20000400000 */
[----:B------:R-:W-:-:S03]  /*48f0*/  ISETP.GT.AND P3, PT, R3, RZ, P1 ;  /* 0x000000ff0300720c */ /* 0x000fc60000f64270 */
[----:B------:R-:W-:-:S05]  /*4900*/  FFMA R5, R84, R23, R5 ;  /* 0x0000001754057223 */ /* 0x000fca0000000005 */
[----:B------:R-:W-:-:S04]  /*4910*/  F2FP.F16.F32.PACK_AB R5, RZ, R5 ;  /* 0x00000005ff05723e */ /* 0x000fc800000000ff */
[----:B0-----:R-:W-:Y:S01]  /*4920*/  PRMT R14, R5, 0x7610, R14 ;  /* 0x00007610050e7816 */ /* 0x001fe2000000000e */
[----:B------:R-:W-:-:S05]  /*4930*/  @P2 IMAD.MOV.U32 R5, RZ, RZ, R11 ;  /* 0x000000ffff052224 */ /* 0x000fca00078e000b */
[----:B------:R0:W-:Y:S01]  /*4940*/  @P2 STG.E.U16 desc[UR36][R4.64+0xf0], R14 ;  /* 0x0000f00e04002986 */ /* 0x0001e2000c101524 */
[----:B------:R-:W-:Y:S05]  /*4950*/  @!P3 BRA `(.L_x_155) ;  /* 0x000000000004b947 */ /* 0x000fea0003800000 */
[----:B------:R0:W5:Y:S02]  /*4960*/  LDG.E.LTC128B.U16 R24, desc[UR36][R6.64+0xf2] ;  /* 0x0000f22406187981 */ /* 0x000164000c1e1520 */
.L_x_155:
[----:B------:R-:W-:Y:S05]  /*4970*/  BSYNC B1 ;  /* 0x0000000000017941 */ /* 0x000fea0003800000 */
.L_x_154:
        /* <DEDUP_REMOVED lines=9> */
.L_x_157:
[----:B------:R-:W-:Y:S05]  /*4a10*/  BSYNC B1 ;  /* 0x0000000000017941 */ /* 0x000fea0003800000 */
.L_x_156:
[----:B-----5:R-:W-:Y:S01]  /*4a20*/  HADD2.F32 R5, -RZ, R24.H0_H0 ;  /* 0x20000018ff057230 */ /* 0x020fe20000004100 */
[----:B------:R-:W-:Y:S01]  /*4a30*/  ISETP.GT.AND P1, PT, R3, 0x8, P1 ;  /* 0x000000080300780c */ /* 0x000fe20000f24270 */
[----:B0-----:R-:W-:Y:S01]  /*4a40*/  @P0 IMAD.MOV.U32 R4, RZ, RZ, R12 ;  /* 0x000000ffff040224 */ /* 0x001fe200078e000c */
[----:B------:R-:W-:Y:S02]  /*4a50*/  BSSY B1, `(.L_x_158) ;  /* 0x0000009000017945 */ /* 0x000fe40003800000 */
[----:B------:R-:W-:-:S04]  /*4a60*/  FMUL R5, R5, R88 ;  /* 0x0000005805057220 */ /* 0x000fc80000400000 */
[----:B------:R-:W-:-:S05]  /*4a70*/  FFMA R5, R86, R23, R5 ;  /* 0x0000001756057223 */ /* 0x000fca0000000005 */
[----:B------:R-:W-:-:S04]  /*4a80*/  F2FP.F16.F32.PACK_AB R5, RZ, R5 ;  /* 0x00000005ff05723e */ /* 0x000fc800000000ff */
[----:B-1-3--:R-:W-:Y:S01]  /*4a90*/  PRMT R6, R5, 0x7610, R6 ;  /* 0x0000761005067816 */ /* 0x00afe20000000006 */
[----:B------:R-:W-:-:S05]  /*4aa0*/  @P0 IMAD.MOV.U32 R5, RZ, RZ, R13 ;  /* 0x000000ffff050224 */ /* 0x000fca00078e000d */
[----:B------:R0:W-:Y:S01]  /*4ab0*/  @P0 STG.E.U16 desc[UR36][R4.64+0xf0], R6 ;  /* 0x0000f00604000986 */ /* 0x0001e2000c101524 */
[----:B------:R-:W-:Y:S05]  /*4ac0*/  @!P1 BRA `(.L_x_159) ;  /* 0x0000000000049947 */ /* 0x000fea0003800000 */
[----:B------:R1:W5:Y:S02]  /*4ad0*/  LDG.E.LTC128B.U16 R24, desc[UR36][R8.64+0xf2] ;  /* 0x0000f22408187981 */ /* 0x000364000c1e1520 */
.L_x_159:
[----:B------:R-:W-:Y:S05]  /*4ae0*/  BSYNC B1 ;  /* 0x0000000000017941 */ /* 0x000fea0003800000 */
.L_x_158:
[----:B------:R-:W-:Y:S05]  /*4af0*/  @!P1 BRA `(.L_x_160) ;  /* 0x0000001000d09947 */ /* 0x000fea0003800000 */
[----:B-----5:R-:W-:-:S05]  /*4b00*/  HADD2.F32 R3, -RZ, R24.H0_H0 ;  /* 0x20000018ff037230 */ /* 0x020fca0000004100 */
[----:B0-----:R-:W-:-:S04]  /*4b10*/  FMUL R4, R3, R88 ;  /* 0x0000005803047220 */ /* 0x001fc80000400000 */
[----:B------:R-:W-:-:S05]  /*4b20*/  FFMA R4, R87, R23, R4 ;  /* 0x0000001757047223 */ /* 0x000fca0000000004 */
[----:B------:R-:W-:-:S05]  /*4b30*/  F2FP.F16.F32.PACK_AB R4, RZ, R4 ;  /* 0x00000004ff04723e */ /* 0x000fca00000000ff */
[----:B------:R3:W-:Y:S01]  /*4b40*/  STG.E.U16 desc[UR36][R12.64+0xf2], R4 ;  /* 0x0000f2040c007986 */ /* 0x0007e2000c101524 */
[----:B------:R-:W-:Y:S05]  /*4b50*/  BRA `(.L_x_160) ;  /* 0x0000001000b87947 */ /* 0x000fea0003800000 */
.L_x_35:
[----:B------:R-:W-:Y:S01]  /*4b60*/  ISETP.GT.AND P2, PT, R4, 0x1, PT ;  /* 0x000000010400780c */ /* 0x000fe20003f44270 */
[----:B------:R-:W-:Y:S01]  /*4b70*/  ULDC.64 UR4, c[0x0][0x5c0] ;  /* 0x0001700000047ab9 */ /* 0x000fe20000000a00 */
[-C--:B------:R-:W-:Y:S01]  /*4b80*/  FMUL R24, R24, R23.reuse ;  /* 0x0000001718187220 */ /* 0x080fe20000400000 */
[-C--:B------:R-:W-:Y:S01]  /*4b90*/  FMUL R25, R25, R23.reuse ;  /* 0x0000001719197220 */ /* 0x080fe20000400000 */
[----:B------:R-:W-:Y:S01]  /*4ba0*/  ISETP.GT.AND P1, PT, R3, RZ, P2 ;  /* 0x000000ff0300720c */ /* 0x000fe20001724270 */
[-C--:B------:R-:W-:Y:S01]  /*4bb0*/  FMUL R26, R26, R23.reuse ;  /* 0x000000171a1a7220 */ /* 0x080fe20000400000 */
[----:B------:R-:W-:Y:S01]  /*4bc0*/  LEA R6, P4, R92, UR4, 0x1 ;  /* 0x000000045c067c11 */ /* 0x000fe2000f8808ff */
[-C--:B------:R-:W-:Y:S01]  /*4bd0*/  FMUL R27, R27, R23.reuse ;  /* 0x000000171b1b7220 */ /* 0x080fe20000400000 */
[----:B------:R-:W-:Y:S01]  /*4be0*/  F2FP.F16.F32.PACK_AB R24, RZ, R24 ;  /* 0x00000018ff18723e */ /* 0x000fe200000000ff */
[-C--:B------:R-:W-:Y:S01]  /*4bf0*/  FMUL R28, R28, R23.reuse ;  /* 0x000000171c1c7220 */ /* 0x080fe20000400000 */
[----:B------:R-:W-:Y:S01]  /*4c00*/  LEA.HI.X R7, R92, UR5, R109, 0x1, P4 ;  /* 0x000000055c077c11 */ /* 0x000fe2000a0f0c6d */
[----:B------:R-:W-:Y:S01]  /*4c10*/  FMUL R29, R29, R23 ;  /* 0x000000171d1d7220 */ /* 0x000fe20000400000 */
[----:B------:R-:W-:Y:S01]  /*4c20*/  F2FP.F16.F32.PACK_AB R25, RZ, R25 ;  /* 0x00000019ff19723e */ /* 0x000fe200000000ff */
[-C--:B------:R-:W-:Y:S01]  /*4c30*/  FMUL R30, R30, R23.reuse ;  /* 0x000000171e1e7220 */ /* 0x080fe20000400000 */
[----:B------:R-:W-:Y:S01]  /*4c40*/  ISETP.GT.AND P2, PT, R3, 0x8, P2 ;  /* 0x000000080300780c */ /* 0x000fe20001744270 */
[----:B------:R-:W-:Y:S01]  /*4c50*/  @P3 STG.E.U16 desc[UR36][R6.64], R24 ;  /* 0x0000001806003986 */ /* 0x000fe2000c101524 */
[C---:B------:R-:W-:Y:S01]  /*4c60*/  SHF.L.U64.HI R101, R100.reuse, 0x4, R101 ;  /* 0x0000000464657819 */ /* 0x040fe20000010265 */
[-C--:B------:R-:W-:Y:S01]  /*4c70*/  FMUL R31, R31, R23.reuse ;  /* 0x000000171f1f7220 */ /* 0x080fe20000400000 */
[----:B------:R-:W-:Y:S01]  /*4c80*/  LEA R8, P3, R100, R6, 0x4 ;  /* 0x0000000664087211 */ /* 0x000fe200078620ff */
[----:B------:R-:W-:Y:S01]  /*4c90*/  @P1 STG.E.U16 desc[UR36][R6.64+0x2], R25 ;  /* 0x0000021906001986 */ /* 0x000fe2000c101524 */
[----:B------:R-:W-:Y:S01]  /*4ca0*/  ISETP.GT.AND P1, PT, R3, 0x8, P0 ;  /* 0x000000080300780c */ /* 0x000fe20000724270 */
[----:B------:R-:W-:Y:S01]  /*4cb0*/  FMUL R32, R32, R23 ;  /* 0x0000001720207220 */ /* 0x000fe20000400000 */
[----:B------:R-:W-:Y:S01]  /*4cc0*/  F2FP.F16.F32.PACK_AB R26, RZ, R26 ;  /* 0x0000001aff1a723e */ /* 0x000fe200000000ff */
[----:B------:R-:W-:Y:S01]  /*4cd0*/  IMAD.X R9, R101, 0x1, R7, P3 ;  /* 0x0000000165097824 */ /* 0x000fe200018e0607 */
[----:B------:R-:W-:Y:S01]  /*4ce0*/  F2FP.F16.F32.PACK_AB R27, RZ, R27 ;  /* 0x0000001bff1b723e */ /* 0x000fe200000000ff */
[-C--:B------:R-:W-:Y:S01]  /*4cf0*/  FMUL R33, R33, R23.reuse ;  /* 0x0000001721217220 */ /* 0x080fe20000400000 */
[----:B------:R-:W-:Y:S01]  /*4d00*/  ISETP.GT.AND P0, PT, R4, 0x8, PT ;  /* 0x000000080400780c */ /* 0x000fe20003f04270 */
[-C--:B------:R-:W-:Y:S01]  /*4d10*/  FMUL R34, R34, R23.reuse ;  /* 0x0000001722227220 */ /* 0x080fe20000400000 */
[----:B------:R-:W-:Y:S01]  /*4d20*/  F2FP.F16.F32.PACK_AB R28, RZ, R28 ;  /* 0x0000001cff1c723e */ /* 0x000fe200000000ff */
[-C--:B------:R-:W-:Y:S01]  /*4d30*/  FMUL R35, R35, R23.reuse ;  /* 0x0000001723237220 */ /* 0x080fe20000400000 */
[C---:B------:R-:W-:Y:S01]  /*4d40*/  ISETP.GT.AND P4, PT, R3.reuse, RZ, P0 ;  /* 0x000000ff0300720c */ /* 0x040fe20000784270 */
[----:B------:R-:W-:Y:S01]  /*4d50*/  FMUL R36, R36, R23 ;  /* 0x0000001724247220 */ /* 0x000fe20000400000 */
[----:B------:R-:W-:Y:S01]  /*4d60*/  F2FP.F16.F32.PACK_AB R29, RZ, R29 ;  /* 0x0000001dff1d723e */ /* 0x000fe200000000ff */
[----:B------:R-:W-:Y:S01]  /*4d70*/  @P1 STG.E.U16 desc[UR36][R8.64], R26 ;  /* 0x0000001a08001986 */ /* 0x000fe2000c101524 */
[----:B------:R-:W-:Y:S01]  /*4d80*/  ISETP.GT.AND P1, PT, R3, 0x8, P0 ;  /* 0x000000080300780c */ /* 0x000fe20000724270 */
[-C--:B------:R-:W-:Y:S01]  /*4d90*/  FMUL R37, R37, R23.reuse ;  /* 0x0000001725257220 */ /* 0x080fe20000400000 */
[----:B------:R-:W-:Y:S01]  /*4da0*/  F2FP.F16.F32.PACK_AB R30, RZ, R30 ;  /* 0x0000001eff1e723e */ /* 0x000fe200000000ff */
[----:B------:R-:W-:Y:S01]  /*4db0*/  @P2 STG.E.U16 desc[UR36][R8.64+0x2], R27 ;  /* 0x0000021b08002986 */ /* 0x000fe2000c101524 */
[----:B------:R-:W-:Y:S01]  /*4dc0*/  ISETP.GT.AND P2, PT, R4, 0x9, PT ;  /* 0x000000090400780c */ /* 0x000fe20003f44270 */
[----:B------:R-:W-:Y:S01]  /*4dd0*/  FMUL R38, R38, R23 ;  /* 0x0000001726267220 */ /* 0x000fe20000400000 */
[----:B------:R-:W-:Y:S01]  /*4de0*/  F2FP.F16.F32.PACK_AB R31, RZ, R31 ;  /* 0x0000001fff1f723e */ /* 0x000fe200000000ff */
[-C--:B------:R-:W-:Y:S01]  /*4df0*/  FMUL R39, R39, R23.reuse ;  /* 0x0000001727277220 */ /* 0x080fe20000400000 */
[C---:B------:R-:W-:Y:S01]  /*4e00*/  ISETP.GT.AND P3, PT, R3.reuse, RZ, P2 ;  /* 0x000000ff0300720c */ /* 0x040fe20001764270 */
[----:B------:R-:W-:Y:S01]  /*4e10*/  @P4 STG.E.U16 desc[UR36][R6.64+0x10], R28 ;  /* 0x0000101c06004986 */ /* 0x000fe2000c101524 */
[----:B------:R-:W-:Y:S01]  /*4e20*/  ISETP.GT.AND P2, PT, R3, 0x8, P2 ;  /* 0x000000080300780c */ /* 0x000fe20001744270 */
[-C--:B------:R-:W-:Y:S01]  /*4e30*/  FMUL R40, R40, R23.reuse ;  /* 0x0000001728287220 */ /* 0x080fe20000400000 */
[----:B------:R-:W-:Y:S01]  /*4e40*/  ISETP.GT.AND P0, PT, R4, 0x10, PT ;  /* 0x000000100400780c */ /* 0x000fe20003f04270 */
[-C--:B------:R-:W-:Y:S01]  /*4e50*/  FMUL R41, R41, R23.reuse ;  /* 0x0000001729297220 */ /* 0x080fe20000400000 */
[----:B------:R-:W-:Y:S01]  /*4e60*/  F2FP.F16.F32.PACK_AB R32, RZ, R32 ;  /* 0x00000020ff20723e */ /* 0x000fe200000000ff */
[-C--:B------:R-:W-:Y:S01]  /*4e70*/  FMUL R42, R42, R23.reuse ;  /* 0x000000172a2a7220 */ /* 0x080fe20000400000 */
[----:B------:R-:W-:Y:S01]  /*4e80*/  ISETP.GT.AND P4, PT, R3, RZ, P0 ;  /* 0x000000ff0300720c */ /* 0x000fe20000784270 */
[----:B------:R-:W-:Y:S01]  /*4e90*/  FMUL R43, R43, R23 ;  /* 0x000000172b2b7220 */ /* 0x000fe20000400000 */
[----:B------:R-:W-:Y:S01]  /*4ea0*/  F2FP.F16.F32.PACK_AB R33, RZ, R33 ;  /* 0x00000021ff21723e */ /* 0x000fe200000000ff */
[-C--:B------:R-:W-:Y:S01]  /*4eb0*/  FMUL R44, R44, R23.reuse ;  /* 0x000000172c2c7220 */ /* 0x080fe20000400000 */
[----:B------:R-:W-:Y:S01]  /*4ec0*/  F2FP.F16.F32.PACK_AB R34, RZ, R34 ;  /* 0x00000022ff22723e */ /* 0x000fe200000000ff */
[----:B------:R-:W-:Y:S01]  /*4ed0*/  @P3 STG.E.U16 desc[UR36][R6.64+0x12], R29 ;  /* 0x0000121d06003986 */ /* 0x000fe2000c101524 */
[----:B------:R-:W-:Y:S01]  /*4ee0*/  ISETP.GT.AND P3, PT, R4, 0x11, PT ;  /* 0x000000110400780c */ /* 0x000fe20003f64270 */
[----:B------:R-:W-:Y:S01]  /*4ef0*/  FMUL R45, R45, R23 ;  /* 0x000000172d2d7220 */ /* 0x000fe20000400000 */
[----:B------:R-:W-:Y:S01]  /*4f00*/  F2FP.F16.F32.PACK_AB R35, RZ, R35 ;  /* 0x00000023ff23723e */ /* 0x000fe200000000ff */
[----:B------:R-:W-:Y:S01]  /*4f10*/  @P1 STG.E.U16 desc[UR36][R8.64+0x10], R30 ;  /* 0x0000101e08001986 */ /* 0x000fe2000c101524 */
[C---:B------:R-:W-:Y:S01]  /*4f20*/  ISETP.GT.AND P1, PT, R3.reuse, 0x8, P0 ;  /* 0x000000080300780c */ /* 0x040fe20000724270 */
[-C--:B------:R-:W-:Y:S01]  /*4f30*/  FMUL R46, R46, R23.reuse ;  /* 0x000000172e2e7220 */ /* 0x080fe20000400000 */
[----:B------:R-:W-:Y:S01]  /*4f40*/  ISETP.GT.AND P0, PT, R4, 0x18, PT ;  /* 0x000000180400780c */ /* 0x000fe20003f04270 */
[----:B------:R-:W-:Y:S01]  /*4f50*/  @P2 STG.E.U16 desc[UR36][R8.64+0x12], R31 ;  /* 0x0000121f08002986 */ /* 0x000fe2000c101524 */
[----:B------:R-:W-:Y:S01]  /*4f60*/  ISETP.GT.AND P2, PT, R3, RZ, P3 ;  /* 0x000000ff0300720c */ /* 0x000fe20001f44270 */
[-C--:B------:R-:W-:Y:S01]  /*4f70*/  FMUL R47, R47, R23.reuse ;  /* 0x000000172f2f7220 */ /* 0x080fe20000400000 */
[C---:B------:R-:W-:Y:S01]  /*4f80*/  ISETP.GT.AND P3, PT, R3.reuse, 0x8, P3 ;  /* 0x000000080300780c */ /* 0x040fe20001f64270 */
[----:B------:R-:W-:Y:S01]  /*4f90*/  @P4 STG.E.U16 desc[UR36][R6.64+0x20], R32 ;  /* 0x0000202006004986 */ /* 0x000fe2000c101524 */
[----:B------:R-:W-:Y:S01]  /*4fa0*/  ISETP.GT.AND P4, PT, R3, RZ, P0 ;  /* 0x000000ff0300720c */ /* 0x000fe20000784270 */
[-C--:B------:R-:W-:Y:S01]  /*4fb0*/  FMUL R48, R48, R23.reuse ;  /* 0x0000001730307220 */ /* 0x080fe20000400000 */
[----:B------:R-:W-:Y:S01]  /*4fc0*/  F2FP.F16.F32.PACK_AB R36, RZ, R36 ;  /* 0x00000024ff24723e */ /* 0x000fe200000000ff */
[----:B------:R-:W-:Y:S01]  /*4fd0*/  FMUL R49, R49, R23 ;  /* 0x0000001731317220 */ /* 0x000fe20000400000 */
[----:B------:R-:W-:Y:S01]  /*4fe0*/  F2FP.F16.F32.PACK_AB R37, RZ, R37 ;  /* 0x00000025ff25723e */ /* 0x000fe200000000ff */
[-C--:B------:R-:W-:Y:S01]  /*4ff0*/  FMUL R50, R50, R23.reuse ;  /* 0x0000001732327220 */ /* 0x080fe20000400000 */
[----:B------:R-:W-:Y:S01]  /*5000*/  F2FP.F16.F32.PACK_AB R38, RZ, R38 ;  /* 0x00000026ff26723e */ /* 0x000fe200000000ff */
[----:B------:R-:W-:Y:S01]  /*5010*/  FMUL R51, R51, R23 ;  /* 0x0000001733337220 */ /* 0x000fe20000400000 */
[----:B------:R-:W-:Y:S01]  /*5020*/  F2FP.F16.F32.PACK_AB R39, RZ, R39 ;  /* 0x00000027ff27723e */ /* 0x000fe200000000ff */
[----:B------:R-:W-:Y:S01]  /*5030*/  @P2 STG.E.U16 desc[UR36][R6.64+0x22], R33 ;  /* 0x0000222106002986 */ /* 0x000fe2000c101524 */
[----:B------:R-:W-:Y:S01]  /*5040*/  F2FP.F16.F32.PACK_AB R40, RZ, R40 ;  /* 0x00000028ff28723e */ /* 0x000fe200000000ff */
[----:B------:R-:W-:Y:S01]  /*5050*/  FMUL R52, R52, R23 ;  /* 0x0000001734347220 */ /* 0x000fe20000400000 */
[----:B------:R-:W-:Y:S01]  /*5060*/  F2FP.F16.F32.PACK_AB R41, RZ, R41 ;  /* 0x00000029ff29723e */ /* 0x000fe200000000ff */
[----:B------:R-:W-:Y:S01]  /*5070*/  @P1 STG.E.U16 desc[UR36][R8.64+0x20], R34 ;  /* 0x0000202208001986 */ /* 0x000fe2000c101524 */
[----:B------:R-:W-:Y:S01]  /*5080*/  ISETP.GT.AND P1, PT, R3, 0x8, P0 ;  /* 0x000000080300780c */ /* 0x000fe20000724270 */
[-C--:B------:R-:W-:Y:S01]  /*5090*/  FMUL R53, R53, R23.reuse ;  /* 0x0000001735357220 */ /* 0x080fe20000400000 */
[C---:B------:R-:W-:Y:S01]  /*50a0*/  ISETP.GT.AND P0, PT, R4.reuse, 0x20, PT ;  /* 0x000000200400780c */ /* 0x040fe20003f04270 */
[----:B------:R-:W-:Y:S01]  /*50b0*/  @P3 STG.E.U16 desc[UR36][R8.64+0x22], R35 ;  /* 0x0000222308003986 */ /* 0x000fe2000c101524 */
[----:B------:R-:W-:Y:S01]  /*50c0*/  ISETP.GT.AND P3, PT, R4, 0x19, PT ;  /* 0x000000190400780c */ /* 0x000fe20003f64270 */
[-C--:B------:R-:W-:Y:S01]  /*50d0*/  FMUL R54, R54, R23.reuse ;  /* 0x0000001736367220 */ /* 0x080fe20000400000 */
[----:B------:R-:W-:Y:S01]  /*50e0*/  F2FP.F16.F32.PACK_AB R42, RZ, R42 ;  /* 0x0000002aff2a723e */ /* 0x000fe200000000ff */
[----:B------:R-:W-:Y:S01]  /*50f0*/  @P4 STG.E.U16 desc[UR36][R6.64+0x30], R36 ;  /* 0x0000302406004986 */ /* 0x000fe2000c101524 */
[----:B------:R-:W-:Y:S01]  /*5100*/  ISETP.GT.AND P2, PT, R3, RZ, P3 ;  /* 0x000000ff0300720c */ /* 0x000fe20001f44270 */
[-C--:B------:R-:W-:Y:S01]  /*5110*/  FMUL R55, R55, R23.reuse ;  /* 0x0000001737377220 */ /* 0x080fe20000400000 */
[C---:B------:R-:W-:Y:S01]  /*5120*/  ISETP.GT.AND P3, PT, R3.reuse, 0x8, P3 ;  /* 0x000000080300780c */ /* 0x040fe20001f64270 */
[-C--:B------:R-:W-:Y:S01]  /*5130*/  FMUL R56, R56, R23.reuse ;  /* 0x0000001738387220 */ /* 0x080fe20000400000 */
[----:B------:R-:W-:Y:S01]  /*5140*/  ISETP.GT.AND P4, PT, R3, RZ, P0 ;  /* 0x000000ff0300720c */ /* 0x000fe20000784270 */
[----:B------:R-:W-:Y:S01]  /*5150*/  FMUL R57, R57, R23 ;  /* 0x0000001739397220 */ /* 0x000fe20000400000 */
[----:B------:R-:W-:Y:S01]  /*5160*/  F2FP.F16.F32.PACK_AB R43, RZ, R43 ;  /* 0x0000002bff2b723e */ /* 0x000fe200000000ff */
[-C--:B------:R-:W-:Y:S01]  /*5170*/  FMUL R58, R58, R23.reuse ;  /* 0x000000173a3a7220 */ /* 0x080fe20000400000 */
[----:B------:R-:W-:Y:S01]  /*5180*/  F2FP.F16.F32.PACK_AB R44, RZ, R44 ;  /* 0x0000002cff2c723e */ /* 0x000fe200000000ff */
[----:B------:R-:W-:Y:S01]  /*5190*/  FMUL R59, R59, R23 ;  /* 0x000000173b3b7220 */ /* 0x000fe20000400000 */
[----:B------:R-:W-:Y:S01]  /*51a0*/  F2FP.F16.F32.PACK_AB R45, RZ, R45 ;  /* 0x0000002dff2d723e */ /* 0x000fe200000000ff */
[----:B------:R-:W-:Y:S01]  /*51b0*/  FMUL R60, R60, R23 ;  /* 0x000000173c3c7220 */ /* 0x000fe20000400000 */
[----:B------:R-:W-:Y:S01]  /*51c0*/  F2FP.F16.F32.PACK_AB R46, RZ, R46 ;  /* 0x0000002eff2e723e */ /* 0x000fe200000000ff */
[----:B------:R-:W-:Y:S01]  /*51d0*/  @P2 STG.E.U16 desc[UR36][R6.64+0x32], R37 ;  /* 0x0000322506002986 */ /* 0x000fe2000c101524 */
[----:B------:R-:W-:Y:S01]  /*51e0*/  F2FP.F16.F32.PACK_AB R47, RZ, R47 ;  /* 0x0000002fff2f723e */ /* 0x000fe200000000ff */
[-C--:B------:R-:W-:Y:S01]  /*51f0*/  FMUL R61, R61, R23.reuse ;  /* 0x000000173d3d7220 */ /* 0x080fe20000400000 */
[----:B------:R-:W-:Y:S01]  /*5200*/  F2FP.F16.F32.PACK_AB R48, RZ, R48 ;  /* 0x00000030ff30723e */ /* 0x000fe200000000ff */
[----:B------:R-:W-:Y:S01]  /*5210*/  @P1 STG.E.U16 desc[UR36][R8.64+0x30], R38 ;  /* 0x0000302608001986 */ /* 0x000fe2000c101524 */
[----:B------:R-:W-:Y:S01]  /*5220*/  ISETP.GT.AND P1, PT, R3, 0x8, P0 ;  /* 0x000000080300780c */ /* 0x000fe20000724270 */
[-C--:B------:R-:W-:Y:S01]  /*5230*/  FMUL R62, R62, R23.reuse ;  /* 0x000000173e3e7220 */ /* 0x080fe20000400000 */
[C---:B------:R-:W-:Y:S01]  /*5240*/  ISETP.GT.AND P0, PT, R4.reuse, 0x28, PT ;  /* 0x000000280400780c */ /* 0x040fe20003f04270 */
[----:B------:R-:W-:Y:S01]  /*5250*/  @P3 STG.E.U16 desc[UR36][R8.64+0x32], R39 ;  /* 0x0000322708003986 */ /* 0x000fe2000c101524 */
[----:B------:R-:W-:Y:S01]  /*5260*/  ISETP.GT.AND P3, PT, R4, 0x21, PT ;  /* 0x000000210400780c */ /* 0x000fe20003f64270 */
[----:B------:R-:W-:Y:S01]  /*5270*/  FMUL R63, R63, R23 ;  /* 0x000000173f3f7220 */ /* 0x000fe20000400000 */
[----:B------:R-:W-:Y:S01]  /*5280*/  F2FP.F16.F32.PACK_AB R49, RZ, R49 ;  /* 0x00000031ff31723e */ /* 0x000fe200000000ff */
[----:B------:R-:W-:Y:S01]  /*5290*/  @P4 STG.E.U16 desc[UR36][R6.64+0x40], R40 ;  /* 0x0000402806004986 */ /* 0x000fe2000c101524 */
[C---:B------:R-:W-:Y:S01]  /*52a0*/  ISETP.GT.AND P2, PT, R3.reuse, RZ, P3 ;  /* 0x000000ff0300720c */ /* 0x040fe20001f44270 */
[-C--:B------:R-:W-:Y:S01]  /*52b0*/  FMUL R64, R64, R23.reuse ;  /* 0x0000001740407220 */ /* 0x080fe20000400000 */
[----:B------:R-:W-:Y:S01]  /*52c0*/  ISETP.GT.AND P3, PT, R3, 0x8, P3 ;  /* 0x000000080300780c */ /* 0x000fe20001f64270 */
[-C--:B------:R-:W-:Y:S01]  /*52d0*/  FMUL R65, R65, R23.reuse ;  /* 0x0000001741417220 */ /* 0x080fe20000400000 */
        /* <DEDUP_REMOVED lines=62> */
[----:B------:R-:W-:-:S02]  /*56c0*/  F2FP.F16.F32.PACK_AB R68, RZ, R68 ;  /* 0x00000044ff44723e */ /* 0x000fc400000000ff */
[----:B------:R-:W-:Y:S01]  /*56d0*/  F2FP.F16.F32.PACK_AB R69, RZ, R69 ;  /* 0x00000045ff45723e */ /* 0x000fe200000000ff */
[----:B------:R-:W-:Y:S01]  /*56e0*/  @P1 STG.E.U16 desc[UR36][R8.64+0x60], R50 ;  /* 0x0000603208001986 */ /* 0x000fe2000c101524 */
[C---:B------:R-:W-:Y:S02]  /*56f0*/  ISETP.GT.AND P1, PT, R3.reuse, 0x8, P0 ;  /* 0x000000080300780c */ /* 0x040fe40000724270 */
[C---:B------:R-:W-:Y:S01]  /*5700*/  ISETP.GT.AND P0, PT, R4.reuse, 0x40, PT ;  /* 0x000000400400780c */ /* 0x040fe20003f04270 */
[----:B------:R-:W-:Y:S01]  /*5710*/  @P3 STG.E.U16 desc[UR36][R8.64+0x62], R51 ;  /* 0x0000623308003986 */ /* 0x000fe2000c101524 */
[----:B------:R-:W-:Y:S02]  /*5720*/  ISETP.GT.AND P3, PT, R4, 0x39, PT ;  /* 0x000000390400780c */ /* 0x000fe40003f64270 */
[----:B------:R-:W-:Y:S01]  /*5730*/  F2FP.F16.F32.PACK_AB R70, RZ, R70 ;  /* 0x00000046ff46723e */ /* 0x000fe200000000ff */
[----:B------:R-:W-:Y:S01]  /*5740*/  @P4 STG.E.U16 desc[UR36][R6.64+0x70], R52 ;  /* 0x0000703406004986 */ /* 0x000fe2000c101524 */
[----:B------:R-:W-:-:S02]  /*5750*/  ISETP.GT.AND P2, PT, R3, RZ, P3 ;  /* 0x000000ff0300720c */ /* 0x000fc40001f44270 */
[C---:B------:R-:W-:Y:S02]  /*5760*/  ISETP.GT.AND P3, PT, R3.reuse, 0x8, P3 ;  /* 0x000000080300780c */ /* 0x040fe40001f64270 */
[----:B------:R-:W-:Y:S02]  /*5770*/  ISETP.GT.AND P4, PT, R3, RZ, P0 ;  /* 0x000000ff0300720c */ /* 0x000fe40000784270 */
[----:B------:R-:W-:Y:S02]  /*5780*/  F2FP.F16.F32.PACK_AB R71, RZ, R71 ;  /* 0x00000047ff47723e */ /* 0x000fe400000000ff */
[----:B------:R-:W-:Y:S02]  /*5790*/  F2FP.F16.F32.PACK_AB R72, RZ, R72 ;  /* 0x00000048ff48723e */ /* 0x000fe400000000ff */
[----:B------:R-:W-:Y:S02]  /*57a0*/  F2FP.F16.F32.PACK_AB R73, RZ, R73 ;  /* 0x00000049ff49723e */ /* 0x000fe400000000ff */
        /* <DEDUP_REMOVED lines=33> */
[----:B------:R-:W-:-:S03]  /*59c0*/  F2FP.F16.F32.PACK_AB R87, RZ, R87 ;  /* 0x00000057ff57723e */ /* 0x000fc600000000ff */
[----:B------:R-:W-:Y:S04]  /*59d0*/  @P2 STG.E.U16 desc[UR36][R6.64+0x92], R61 ;  /* 0x0000923d06002986 */ /* 0x000fe8000c101524 */
[----:B------:R-:W-:Y:S01]  /*59e0*/  @P1 STG.E.U16 desc[UR36][R8.64+0x90], R62 ;  /* 0x0000903e08001986 */ /* 0x000fe2000c101524 */
[----:B------:R-:W-:Y:S02]  /*59f0*/  ISETP.GT.AND P1, PT, R3, 0x8, P0 ;  /* 0x000000080300780c */ /* 0x000fe40000724270 */
[C---:B------:R-:W-:Y:S01]  /*5a00*/  ISETP.GT.AND P0, PT, R4.reuse, 0x58, PT ;  /* 0x000000580400780c */ /* 0x040fe20003f04270 */
[----:B------:R-:W-:Y:S01]  /*5a10*/  @P3 STG.E.U16 desc[UR36][R8.64+0x92], R63 ;  /* 0x0000923f08003986 */ /* 0x000fe2000c101524 */
[----:B------:R-:W-:-:S03]  /*5a20*/  ISETP.GT.AND P3, PT, R4, 0x51, PT ;  /* 0x000000510400780c */ /* 0x000fc60003f64270 */
[----:B------:R-:W-:Y:S01]  /*5a30*/  @P4 STG.E.U16 desc[UR36][R6.64+0xa0], R64 ;  /* 0x0000a04006004986 */ /* 0x000fe2000c101524 */
[C---:B------:R-:W-:Y:S02]  /*5a40*/  ISETP.GT.AND P2, PT, R3.reuse, RZ, P3 ;  /* 0x000000ff0300720c */ /* 0x040fe40001f44270 */
[C---:B------:R-:W-:Y:S02]  /*5a50*/  ISETP.GT.AND P3, PT, R3.reuse, 0x8, P3 ;  /* 0x000000080300780c */ /* 0x040fe40001f64270 */
[----:B------:R-:W-:-:S09]  /*5a60*/  ISETP.GT.AND P4, PT, R3, RZ, P0 ;  /* 0x000000ff0300720c */ /* 0x000fd20000784270 */
        /* <DEDUP_REMOVED lines=9> */
[C---:B------:R-:W-:Y:S02]  /*5b00*/  ISETP.GT.AND P3, PT, R3.reuse, RZ, P0 ;  /* 0x000000ff0300720c */ /* 0x040fe40000764270 */
[----:B------:R-:W-:-:S07]  /*5b10*/  ISETP.GT.AND P0, PT, R3, 0x8, P0 ;  /* 0x000000080300780c */ /* 0x000fce0000704270 */
[----:B------:R-:W-:Y:S04]  /*5b20*/  @P2 STG.E.U16 desc[UR36][R6.64+0xb2], R69 ;  /* 0x0000b24506002986 */ /* 0x000fe8000c101524 */
[----:B------:R-:W-:Y:S01]  /*5b30*/  @P1 STG.E.U16 desc[UR36][R8.64+0xb0], R70 ;  /* 0x0000b04608001986 */ /* 0x000fe2000c101524 */
[----:B------:R-:W-:-:S03]  /*5b40*/  ISETP.GT.AND P1, PT, R4, 0x68, PT ;  /* 0x000000680400780c */ /* 0x000fc60003f24270 */
        /* <DEDUP_REMOVED lines=11> */
[C---:B------:R-:W-:Y:S02]  /*5c00*/  ISETP.GT.AND P2, PT, R3.reuse, RZ, P0 ;  /* 0x000000ff0300720c */ /* 0x040fe40000744270 */
[----:B------:R-:W-:Y:S01]  /*5c10*/  ISETP.GT.AND P0, PT, R3, 0x8, P0 ;  /* 0x000000080300780c */ /* 0x000fe20000704270 */
[----:B------:R-:W-:Y:S01]  /*5c20*/  @P3 STG.E.U16 desc[UR36][R6.64+0xd0], R76 ;  /* 0x0000d04c06003986 */ /* 0x000fe2000c101524 */
[----:B------:R-:W-:-:S04]  /*5c30*/  ISETP.GT.AND P3, PT, R4, 0x70, PT ;  /* 0x000000700400780c */ /* 0x000fc80003f64270 */
[C---:B------:R-:W-:Y:S02]  /*5c40*/  ISETP.GT.AND P4, PT, R3.reuse, RZ, P3 ;  /* 0x000000ff0300720c */ /* 0x040fe40001f84270 */
[----:B------:R-:W-:-:S03]  /*5c50*/  ISETP.GT.AND P3, PT, R3, 0x8, P3 ;  /* 0x000000080300780c */ /* 0x000fc60001f64270 */
[----:B------:R-:W-:Y:S01]  /*5c60*/  @P2 STG.E.U16 desc[UR36][R6.64+0xd2], R77 ;  /* 0x0000d24d06002986 */ /* 0x000fe2000c101524 */
[----:B------:R-:W-:-:S03]  /*5c70*/  ISETP.GT.AND P2, PT, R4, 0x79, PT ;  /* 0x000000790400780c */ /* 0x000fc60003f44270 */
[----:B------:R-:W-:Y:S01]  /*5c80*/  @P1 STG.E.U16 desc[UR36][R8.64+0xd0], R78 ;  /* 0x0000d04e08001986 */ /* 0x000fe2000c101524 */
[----:B------:R-:W-:-:S03]  /*5c90*/  ISETP.GT.AND P1, PT, R4, 0x78, PT ;  /* 0x000000780400780c */ /* 0x000fc60003f24270 */
[----:B------:R-:W-:Y:S01]  /*5ca0*/  @P0 STG.E.U16 desc[UR36][R8.64+0xd2], R79 ;  /* 0x0000d24f08000986 */ /* 0x000fe2000c101524 */
[----:B------:R-:W-:-:S03]  /*5cb0*/  ISETP.GT.AND P0, PT, R4, 0x71, PT ;  /* 0x000000710400780c */ /* 0x000fc60003f04270 */
[----:B------:R-:W-:Y:S01]  /*5cc0*/  @P4 STG.E.U16 desc[UR36][R6.64+0xe0], R80 ;  /* 0x0000e05006004986 */ /* 0x000fe2000c101524 */
[C---:B------:R-:W-:Y:S02]  /*5cd0*/  ISETP.GT.AND P4, PT, R3.reuse, RZ, P0 ;  /* 0x000000ff0300720c */ /* 0x040fe40000784270 */
[----:B------:R-:W-:-:S11]  /*5ce0*/  ISETP.GT.AND P0, PT, R3, 0x8, P0 ;  /* 0x000000080300780c */ /* 0x000fd60000704270 */
[----:B------:R-:W-:Y:S02]  /*5cf0*/  @P4 IMAD.MOV.U32 R4, RZ, RZ, R6 ;  /* 0x000000ffff044224 */ /* 0x000fe400078e0006 */
[----:B------:R-:W-:-:S05]  /*5d00*/  @P4 IMAD.MOV.U32 R5, RZ, RZ, R7 ;  /* 0x000000ffff054224 */ /* 0x000fca00078e0007 */
[----:B------:R0:W-:Y:S01]  /*5d10*/  @P4 STG.E.U16 desc[UR36][R4.64+0xe2], R81 ;  /* 0x0000e25104004986 */ /* 0x0001e2000c101524 */
[C---:B------:R-:W-:Y:S02]  /*5d20*/  ISETP.GT.AND P4, PT, R3.reuse, RZ, P2 ;  /* 0x000000ff0300720c */ /* 0x040fe40001784270 */
[----:B------:R-:W-:Y:S01]  /*5d30*/  ISETP.GT.AND P2, PT, R3, 0x8, P2 ;  /* 0x000000080300780c */ /* 0x000fe20001744270 */
[----:B0-----:R-:W-:Y:S02]  /*5d40*/  @P3 IMAD.MOV.U32 R4, RZ, RZ, R8 ;  /* 0x000000ffff043224 */ /* 0x001fe400078e0008 */
[----:B------:R-:W-:-:S05]  /*5d50*/  @P3 IMAD.MOV.U32 R5, RZ, RZ, R9 ;  /* 0x000000ffff053224 */ /* 0x000fca00078e0009 */
[----:B------:R0:W-:Y:S01]  /*5d60*/  @P3 STG.E.U16 desc[UR36][R4.64+0xe0], R82 ;  /* 0x0000e05204003986 */ /* 0x0001e2000c101524 */
[C---:B------:R-:W-:Y:S02]  /*5d70*/  ISETP.GT.AND P3, PT, R3.reuse, RZ, P1 ;  /* 0x000000ff0300720c */ /* 0x040fe40000f64270 */
[----:B------:R-:W-:Y:S01]  /*5d80*/  ISETP.GT.AND P1, PT, R3, 0x8, P1 ;  /* 0x000000080300780c */ /* 0x000fe20000f24270 */
[----:B0-----:R-:W-:Y:S02]  /*5d90*/  @P0 IMAD.MOV.U32 R4, RZ, RZ, R8 ;  /* 0x000000ffff040224 */ /* 0x001fe400078e0008 */
[----:B------:R-:W-:-:S05]  /*5da0*/  @P0 IMAD.MOV.U32 R5, RZ, RZ, R9 ;  /* 0x000000ffff050224 */ /* 0x000fca00078e0009 */
[----:B------:R0:W-:Y:S03]  /*5db0*/  @P0 STG.E.U16 desc[UR36][R4.64+0xe2], R83 ;  /* 0x0000e25304000986 */ /* 0x0001e6000c101524 */
[----:B0-----:R-:W-:Y:S02]  /*5dc0*/  @P3 IMAD.MOV.U32 R4, RZ, RZ, R6 ;  /* 0x000000ffff043224 */ /* 0x001fe400078e0006 */
[----:B------:R-:W-:-:S05]  /*5dd0*/  @P3 IMAD.MOV.U32 R5, RZ, RZ, R7 ;  /* 0x000000ffff053224 */ /* 0x000fca00078e0007 */
[----:B------:R0:W-:Y:S04]  /*5de0*/  @P3 STG.E.U16 desc[UR36][R4.64+0xf0], R84 ;  /* 0x0000f05404003986 */ /* 0x0001e8000c101524 */
[----:B------:R1:W-:Y:S01]  /*5df0*/  @P4 STG.E.U16 desc[UR36][R6.64+0xf2], R85 ;  /* 0x0000f25506004986 */ /* 0x0003e2000c101524 */
[----:B0-----:R-:W-:Y:S02]  /*5e00*/  @P1 IMAD.MOV.U32 R4, RZ, RZ, R8 ;  /* 0x000000ffff041224 */ /* 0x001fe400078e0008 */
[----:B------:R-:W-:-:S05]  /*5e10*/  @P1 IMAD.MOV.U32 R5, RZ, RZ, R9 ;  /* 0x000000ffff051224 */ /* 0x000fca00078e0009 */
[----:B------:R1:W-:Y:S04]  /*5e20*/  @P1 STG.E.U16 desc[UR36][R4.64+0xf0], R86 ;  /* 0x0000f05604001986 */ /* 0x0003e8000c101524 */
[----:B------:R1:W-:Y:S02]  /*5e30*/  @P2 STG.E.U16 desc[UR36][R8.64+0xf2], R87 ;  /* 0x0000f25708002986 */ /* 0x0003e4000c101524 */
.L_x_160:
[----:B------:R-:W-:Y:S05]  /*5e40*/  BSYNC B0 ;  /* 0x0000000000007941 */ /* 0x000fea0003800000 */
.L_x_34:
[----:B------:R-:W-:Y:S01]  /*5e50*/  ULDC UR4, c[0x0][0xc] ;  /* 0x0000030000047ab9 */ /* 0x000fe20000000800 */
[----:B------:R-:W-:Y:S01]  /*5e60*/  ULDC UR5, c[0x0][0x10] ;  /* 0x0000040000057ab9 */ /* 0x000fe20000000800 */
[----:B------:R-:W0:Y:S01]  /*5e70*/  LDC R3, c[0x0][0x14] ;  /* 0x00000500ff037b82 */ /* 0x000e220000000800 */
[----:B------:R-:W-:Y:S01]  /*5e80*/  UIMAD.WIDE.U32 UR4, UR4, UR5, URZ ;  /* 0x00000005040472a5 */ /* 0x000fe2000f8e003f */
[----:B------:R-:W-:Y:S02]  /*5e90*/  IMAD.MOV.U32 R93, RZ, RZ, -0x1 ;  /* 0xffffffffff5d7424 */ /* 0x000fe400078e00ff */
[----:B------:R-:W-:-:S03]  /*5ea0*/  IMAD.MOV.U32 R89, RZ, RZ, -0x1 ;  /* 0xffffffffff597424 */ /* 0x000fc600078e00ff */
[----:B0-----:R-:W-:-:S04]  /*5eb0*/  IMAD.WIDE.U32 R16, R3, UR4, R16 ;  /* 0x0000000403107c25 */ /* 0x001fc8000f8e0010 */
[----:B------:R-:W-:Y:S01]  /*5ec0*/  IMAD R3, R3, UR5, RZ ;  /* 0x0000000503037c24 */ /* 0x000fe2000f8e02ff */
[----:B------:R-:W-:Y:S02]  /*5ed0*/  ULDC.64 UR4, c[0x0][0x650] ;  /* 0x0001940000047ab9 */ /* 0x000fe40000000a00 */
[----:B------:R-:W-:Y:S01]  /*5ee0*/  ISETP.GE.U32.AND P0, PT, R16, UR4, PT ;  /* 0x0000000410007c0c */ /* 0x000fe2000bf06070 */
[--C-:B------:R-:W-:Y:S01]  /*5ef0*/  IMAD.IADD R17, R17, 0x1, R3.reuse ;  /* 0x0000000111117824 */ /* 0x100fe200078e0203 */
[----:B------:R-:W-:-:S04]  /*5f00*/  PRMT R3, RZ, 0x7610, R3 ;  /* 0x00007610ff037816 */ /* 0x000fc80000000003 */
[----:B------:R-:W-:-:S13]  /*5f10*/  ISETP.GE.U32.AND.EX P0, PT, R17, UR5, PT, P0 ;  /* 0x0000000511007c0c */ /* 0x000fda000bf06100 */
[----:B------:R-:W-:Y:S05]  /*5f20*/  @P0 BRA `(.L_x_161) ;  /* 0x0000000400640947 */ /* 0x000fea0003800000 */
[----:B---3--:R-:W0:Y:S01]  /*5f30*/  S2R R12, SR_CTAID.X ;  /* 0x00000000000c7919 */ /* 0x008e220000002500 */
[----:B------:R-:W3:Y:S01]  /*5f40*/  LDC.64 R10, c[0x0][0x628] ;  /* 0x00018a00ff0a7b82 */ /* 0x000ee20000000a00 */
[----:B------:R-:W-:Y:S01]  /*5f50*/  ULDC UR4, c[0x0][0x150] ;  /* 0x0000540000047ab9 */ /* 0x000fe20000000800 */
[----:B-12-4-:R-:W-:Y:S01]  /*5f60*/  IMAD.MOV.U32 R8, RZ, RZ, R16 ;  /* 0x000000ffff087224 */ /* 0x016fe200078e0010 */
[----:B-----5:R-:W1:Y:S01]  /*5f70*/  S2R R24, SR_CTAID.Y ;  /* 0x0000000000187919 */ /* 0x020e620000002600 */
[----:B------:R-:W-:-:S04]  /*5f80*/  IMAD.MOV.U32 R9, RZ, RZ, R17 ;  /* 0x000000ffff097224 */ /* 0x000fc800078e0011 */
[----:B------:R-:W2:Y:S08]  /*5f90*/  LDC R21, c[0x0][0x144] ;  /* 0x00005100ff157b82 */ /* 0x000eb00000000800 */
[----:B------:R-:W4:Y:S08]  /*5fa0*/  LDC R0, c[0x0][0x630] ;  /* 0x00018c00ff007b82 */ /* 0x000f300000000800 */
[----:B------:R-:W1:Y:S01]  /*5fb0*/  LDC.64 R14, c[0x0][0x620] ;  /* 0x00018800ff0e7b82 */ /* 0x000e620000000a00 */
[----:B---3--:R-:W-:-:S04]  /*5fc0*/  ISETP.NE.U32.AND P0, PT, R10, RZ, PT ;  /* 0x000000ff0a00720c */ /* 0x008fc80003f05070 */
[----:B------:R-:W-:Y:S02]  /*5fd0*/  ISETP.NE.AND.EX P0, PT, R11, RZ, PT, P0 ;  /* 0x000000ff0b00720c */ /* 0x000fe40003f05300 */
[----:B0-----:R-:W-:-:S05]  /*5fe0*/  I2FP.F32.U32 R3, R12 ;  /* 0x0000000c00037245 */ /* 0x001fca0000201000 */
[----:B------:R-:W-:-:S04]  /*5ff0*/  FMUL R3, R3, UR4 ;  /* 0x0000000403037c20 */ /* 0x000fc80008400000 */
[----:B------:R0:W3:Y:S02]  /*6000*/  F2I.U32.TRUNC.NTZ R20, R3 ;  /* 0x0000000300147305 */ /* 0x0000e4000020f000 */
[----:B--2-4-:R-:W-:Y:S05]  /*6010*/  @!P0 BRA `(.L_x_162) ;  /* 0x0000000000288947 */ /* 0x014fea0003800000 */
[----:B0-----:R-:W0:Y:S02]  /*6020*/  LDC R3, c[0x0][0x634] ;  /* 0x00018d00ff037b82 */ /* 0x001e240000000800 */
        /* <DEDUP_REMOVED lines=9> */
.L_x_162:
[----:B------:R-:W2:Y:S01]  /*60c0*/  LDC.64 R28, c[0x0][0x640] ;  /* 0x00019000ff1c7b82 */ /* 0x000ea20000000a00 */
[-CC-:B------:R-:W-:Y:S01]  /*60d0*/  SHF.R.U64 R89, R8, R0.reuse, R9.reuse ;  /* 0x0000000008597219 */ /* 0x180fe20000001209 */
[----:B---3--:R-:W-:Y:S01]  /*60e0*/  IMAD.MOV R20, RZ, RZ, -R20 ;  /* 0x000000ffff147224 */ /* 0x008fe200078e0a14 */
[----:B------:R-:W-:Y:S01]  /*60f0*/  SHF.R.U32.HI R0, RZ, R0, R9 ;  /* 0x00000000ff007219 */ /* 0x000fe20000011609 */
[----:B------:R-:W-:Y:S01]  /*6100*/  ULDC UR4, c[0x0][0x154] ;  /* 0x0000550000047ab9 */ /* 0x000fe20000000800 */
[----:B0-----:R-:W-:Y:S01]  /*6110*/  IADD3 R3, P0, RZ, -R89, RZ ;  /* 0x80000059ff037210 */ /* 0x001fe20007f1e0ff */
[----:B------:R-:W-:Y:S02]  /*6120*/  IMAD R21, R21, R20, R12 ;  /* 0x0000001415157224 */ /* 0x000fe400078e020c */
[----:B------:R-:W0:Y:S01]  /*6130*/  LDC R6, c[0x0][0x618] ;  /* 0x00018600ff067b82 */ /* 0x000e220000000800 */
[----:B------:R-:W-:Y:S02]  /*6140*/  IMAD.MOV.U32 R7, RZ, RZ, 0x1 ;  /* 0x00000001ff077424 */ /* 0x000fe400078e00ff */
[----:B------:R-:W-:-:S04]  /*6150*/  IMAD.X R5, RZ, RZ, ~R0, P0 ;  /* 0x000000ffff057224 */ /* 0x000fc800000e0e00 */
[-C--:B-1----:R-:W-:Y:S01]  /*6160*/  IMAD R0, R5, R14.reuse, RZ ;  /* 0x0000000e05007224 */ /* 0x082fe200078e02ff */
[----:B------:R-:W1:Y:S01]  /*6170*/  LDC R8, c[0x0][0x608] ;  /* 0x00018200ff087b82 */ /* 0x000e620000000800 */
[----:B------:R-:W-:-:S04]  /*6180*/  IMAD.WIDE.U32 R4, R3, R14, R16 ;  /* 0x0000000e03047225 */ /* 0x000fc800078e0010 */
[----:B------:R-:W-:Y:S01]  /*6190*/  IMAD R3, R3, R15, R0 ;  /* 0x0000000f03037224 */ /* 0x000fe200078e0200 */
[----:B------:R-:W-:Y:S02]  /*61a0*/  I2FP.F32.U32 R0, R24 ;  /* 0x0000001800007245 */ /* 0x000fe40000201000 */
[----:B------:R-:W3:Y:S01]  /*61b0*/  LDC R26, c[0x0][0x658] ;  /* 0x00019600ff1a7b82 */ /* 0x000ee20000000800 */
[----:B------:R-:W-:Y:S01]  /*61c0*/  IMAD.IADD R3, R5, 0x1, R3 ;  /* 0x0000000105037824 */ /* 0x000fe200078e0203 */
[----:B--2---:R-:W-:Y:S01]  /*61d0*/  ISETP.NE.U32.AND P0, PT, R28, RZ, PT ;  /* 0x000000ff1c00720c */ /* 0x004fe20003f05070 */
[----:B------:R-:W-:Y:S01]  /*61e0*/  FMUL R0, R0, UR4 ;  /* 0x0000000400007c20 */ /* 0x000fe20008400000 */
[----:B------:R-:W-:Y:S02]  /*61f0*/  IMAD.MOV.U32 R5, RZ, RZ, -0x1 ;  /* 0xffffffffff057424 */ /* 0x000fe400078e00ff */
[----:B------:R-:W-:Y:S01]  /*6200*/  ISETP.NE.AND.EX P0, PT, R29, RZ, PT, P0 ;  /* 0x000000ff1d00720c */ /* 0x000fe20003f05300 */
[----:B------:R2:W4:Y:S01]  /*6210*/  F2I.U32.TRUNC.NTZ R13, R0 ;  /* 0x00000000000d7305 */ /* 0x000522000020f000 */
[----:B------:R-:W2:Y:S01]  /*6220*/  LDC R15, c[0x0][0x148] ;  /* 0x00005200ff0f7b82 */ /* 0x000ea20000000800 */
[----:B0-----:R-:W-:-:S02]  /*6230*/  SHF.R.U64 R12, R4, R6, R3 ;  /* 0x00000006040c7219 */ /* 0x001fc40000001203 */
[----:B------:R-:W-:-:S05]  /*6240*/  SHF.R.U32.HI R3, RZ, R6, R3 ;  /* 0x00000006ff037219 */ /* 0x000fca0000011603 */
[----:B------:R-:W0:Y:S01]  /*6250*/  LDC R20, c[0x0][0x600] ;  /* 0x00018000ff147b82 */ /* 0x000e220000000800 */
[-CC-:B-1----:R-:W-:Y:S02]  /*6260*/  SHF.R.U64 R10, R12, R8.reuse, R3.reuse ;  /* 0x000000080c0a7219 */ /* 0x182fe40000001203 */
[----:B------:R-:W-:-:S05]  /*6270*/  SHF.R.U32.HI R3, RZ, R8, R3 ;  /* 0x00000008ff037219 */ /* 0x000fca0000011603 */
[----:B------:R-:W1:Y:S01]  /*6280*/  LDC R27, c[0x0][0x648] ;  /* 0x00019200ff1b7b82 */ /* 0x000e620000000800 */
[-C--:B---3--:R-:W-:Y:S02]  /*6290*/  SHF.L.U32 R4, R5, R26.reuse, RZ ;  /* 0x0000001a05047219 */ /* 0x088fe400000006ff */
[-CC-:B------:R-:W-:Y:S02]  /*62a0*/  SHF.R.U64 R14, R10, R26.reuse, R3.reuse ;  /* 0x0000001a0a0e7219 */ /* 0x180fe40000001203 */
[----:B------:R-:W-:Y:S02]  /*62b0*/  SHF.R.U32.HI R5, RZ, R26, R3 ;  /* 0x0000001aff057219 */ /* 0x000fe40000011603 */
[----:B------:R-:W-:Y:S01]  /*62c0*/  LOP3.LUT R25, RZ, R4, RZ, 0x33, !PT ;  /* 0x00000004ff197212 */ /* 0x000fe200078e33ff */
[----:B------:R-:W3:Y:S01]  /*62d0*/  LDC R30, c[0x0][0x638] ;  /* 0x00018e00ff1e7b82 */ /* 0x000ee20000000800 */
[----:B------:R-:W-:Y:S01]  /*62e0*/  SHF.L.U32 R26, R7, R26, RZ ;  /* 0x0000001a071a7219 */ /* 0x000fe200000006ff */
[----:B------:R-:W-:-:S06]  /*62f0*/  IMAD.MOV.U32 R4, RZ, RZ, R14 ;  /* 0x000000ffff047224 */ /* 0x000fcc00078e000e */
[----:B------:R-:W0:Y:S01]  /*6300*/  LDC R31, c[0x0][0x610] ;  /* 0x00018400ff1f7b82 */ /* 0x000e220000000800 */
[----:B----4-:R-:W-:Y:S05]  /*6310*/  @!P0 BRA `(.L_x_163) ;  /* 0x0000000000288947 */ /* 0x010fea0003800000 */
        /* <DEDUP_REMOVED lines=10> */
.L_x_163:
[----:B------:R-:W-:Y:S01]  /*63c0*/  ISETP.NE.AND P0, PT, R2, 0x1, PT ;  /* 0x000000010200780c */ /* 0x000fe20003f05270 */
[----:B0-----:R-:W-:Y:S01]  /*63d0*/  VIADD R7, R20, 0xffffffff ;  /* 0xffffffff14077836 */ /* 0x001fe20000000000 */
[----:B-12---:R-:W-:Y:S01]  /*63e0*/  SHF.R.U64 R0, R4, R27, R5 ;  /* 0x0000001b04007219 */ /* 0x006fe20000001205 */
[----:B------:R-:W-:Y:S01]  /*63f0*/  IMAD.MOV R13, RZ, RZ, -R13 ;  /* 0x000000ffff0d7224 */ /* 0x000fe200078e0a0d */
[----:B------:R-:W-:Y:S01]  /*6400*/  LOP3.LUT R5, R10, R25, RZ, 0xc0, !PT ;  /* 0x000000190a057212 */ /* 0x000fe200078ec0ff */
[----:B------:R-:W-:Y:S01]  /*6410*/  IMAD.MOV.U32 R4, RZ, RZ, 0x1 ;  /* 0x00000001ff047424 */ /* 0x000fe200078e00ff */
[----:B------:R-:W-:Y:S01]  /*6420*/  LOP3.LUT R12, R12, R7, RZ, 0xc0, !PT ;  /* 0x000000070c0c7212 */ /* 0x000fe200078ec0ff */
[----:B------:R-:W-:Y:S02]  /*6430*/  IMAD.MOV R3, RZ, RZ, -R0 ;  /* 0x000000ffff037224 */ /* 0x000fe400078e0a00 */
[----:B------:R-:W-:Y:S02]  /*6440*/  IMAD R0, R26, R0, R5 ;  /* 0x000000001a007224 */ /* 0x000fe400078e0205 */
[----:B---3--:R-:W-:-:S02]  /*6450*/  IMAD R3, R3, R30, R14 ;  /* 0x0000001e03037224 */ /* 0x008fc400078e020e */
[----:B------:R-:W-:Y:S02]  /*6460*/  @P0 IMAD R21, R15, R13, R24 ;  /* 0x0000000d0f150224 */ /* 0x000fe400078e0218 */
[----:B------:R-:W-:Y:S01]  /*6470*/  IMAD R5, R3, R20, R12 ;  /* 0x0000001403057224 */ /* 0x000fe200078e020c */
[----:B------:R-:W-:Y:S01]  /*6480*/  PRMT R3, R4, 0x7610, R3 ;  /* 0x0000761004037816 */ /* 0x000fe20000000003 */
[----:B------:R-:W-:-:S05]  /*6490*/  IMAD R0, R0, R31, R21 ;  /* 0x0000001f00007224 */ /* 0x000fca00078e0215 */
[----:B------:R-:W-:Y:S02]  /*64a0*/  SEL R93, R5, R0, !P0 ;  /* 0x00000000055d7207 */ /* 0x000fe40004000000 */
[----:B------:R-:W-:-:S07]  /*64b0*/  SEL R0, R0, R5, !P0 ;  /* 0x0000000500007207 */ /* 0x000fce0004000000 */
.L_x_161:
[----:B------:R-:W-:Y:S01]  /*64c0*/  LOP3.LUT P0, RZ, R3, 0xff, RZ, 0xc0, !PT ;  /* 0x000000ff03ff7812 */ /* 0x000fe2000780c0ff */
[----:B------:R-:W-:-:S12]  /*64d0*/  IMAD.MOV.U32 R92, RZ, RZ, R0 ;  /* 0x000000ffff5c7224 */ /* 0x000fd800078e0000 */
[----:B------:R-:W-:Y:S05]  /*64e0*/  @P0 BRA `(.L_x_164) ;  /* 0xffffffac002c0947 */ /* 0x000fea000383ffff */
[----:B------:R-:W-:Y:S05]  /*64f0*/  EXIT ;  /* 0x000000000000794d */ /* 0x000fea0003800000 */
.L_x_7:
[----:B0-----:R-:W-:Y:S01]  /*6500*/  ULDC.64 UR4, c[0x0][0x650] ;  /* 0x0001940000047ab9 */ /* 0x001fe20000000a00 */
        /* <DEDUP_REMOVED lines=25> */
.L_x_166:
[----:B------:R-:W0:Y:S01]  /*66a0*/  LDC.64 R28, c[0x0][0x640] ;  /* 0x00019000ff1c7b82 */ /* 0x000e220000000a00 */
[-CC-:B------:R-:W-:Y:S01]  /*66b0*/  SHF.R.U64 R22, R12, R6.reuse, R13.reuse ;  /* 0x000000060c167219 */ /* 0x180fe2000000120d */
[----:B------:R-:W-:Y:S01]  /*66c0*/  IMAD.MOV.U32 R30, RZ, RZ, 0x1 ;  /* 0x00000001ff1e7424 */ /* 0x000fe200078e00ff */
[----:B------:R-:W-:Y:S02]  /*66d0*/  SHF.R.U32.HI R6, RZ, R6, R13 ;  /* 0x00000006ff067219 */ /* 0x000fe4000001160d */
        /* <DEDUP_REMOVED lines=8> */
[----:B------:R-:W-:Y:S01]  /*6760*/  IMAD.IADD R9, R9, 0x1, R11 ;  /* 0x0000000109097824 */ /* 0x000fe200078e020b */
[----:B0-----:R-:W-:-:S04]  /*6770*/  ISETP.NE.U32.AND P0, PT, R28, RZ, PT ;  /* 0x000000ff1c00720c */ /* 0x001fc80003f05070 */
[----:B------:R-:W-:Y:S02]  /*6780*/  ISETP.NE.AND.EX P0, PT, R29, RZ, PT, P0 ;  /* 0x000000ff1d00720c */ /* 0x000fe40003f05300 */
[----:B------:R-:W0:Y:S01]  /*6790*/  LDC R20, c[0x0][0x600] ;  /* 0x00018000ff147b82 */ /* 0x000e220000000800 */
[-CC-:B-1----:R-:W-:Y:S01]  /*67a0*/  SHF.R.U64 R14, R8, R10.reuse, R9.reuse ;  /* 0x0000000a080e7219 */ /* 0x182fe20000001209 */
[----:B------:R-:W-:Y:S01]  /*67b0*/  IMAD.MOV.U32 R8, RZ, RZ, -0x1 ;  /* 0xffffffffff087424 */ /* 0x000fe200078e00ff */
[----:B------:R-:W-:-:S05]  /*67c0*/  SHF.R.U32.HI R9, RZ, R10, R9 ;  /* 0x0000000aff097219 */ /* 0x000fca0000011609 */
[----:B------:R-:W1:Y:S01]  /*67d0*/  LDC R24, c[0x0][0x648] ;  /* 0x00019200ff187b82 */ /* 0x000e620000000800 */
[-CC-:B--2---:R-:W-:Y:S02]  /*67e0*/  SHF.R.U64 R23, R14, R12.reuse, R9.reuse ;  /* 0x0000000c0e177219 */ /* 0x184fe40000001209 */
[----:B------:R-:W-:-:S05]  /*67f0*/  SHF.R.U32.HI R6, RZ, R12, R9 ;  /* 0x0000000cff067219 */ /* 0x000fca0000011609 */
[----:B------:R-:W2:Y:S01]  /*6800*/  LDC R26, c[0x0][0x638] ;  /* 0x00018e00ff1a7b82 */ /* 0x000ea20000000800 */
[-C--:B---3--:R-:W-:Y:S02]  /*6810*/  SHF.L.U32 R8, R8, R27.reuse, RZ ;  /* 0x0000001b08087219 */ /* 0x088fe400000006ff */
[-CC-:B------:R-:W-:Y:S02]  /*6820*/  SHF.R.U64 R25, R23, R27.reuse, R6.reuse ;  /* 0x0000001b17197219 */ /* 0x180fe40000001206 */
[----:B------:R-:W-:Y:S02]  /*6830*/  LOP3.LUT R32, RZ, R8, RZ, 0x33, !PT ;  /* 0x00000008ff207212 */ /* 0x000fe400078e33ff */
[----:B------:R-:W-:Y:S01]  /*6840*/  SHF.R.U32.HI R9, RZ, R27, R6 ;  /* 0x0000001bff097219 */ /* 0x000fe20000011606 */
[----:B------:R-:W3:Y:S01]  /*6850*/  LDC R31, c[0x0][0x610] ;  /* 0x00018400ff1f7b82 */ /* 0x000ee20000000800 */
[----:B------:R-:W-:Y:S01]  /*6860*/  IMAD.MOV.U32 R8, RZ, RZ, R25 ;  /* 0x000000ffff087224 */ /* 0x000fe200078e0019 */
[----:B------:R-:W-:Y:S06]  /*6870*/  @!P0 BRA `(.L_x_167) ;  /* 0x0000000000288947 */ /* 0x000fec0003800000 */
        /* <DEDUP_REMOVED lines=10> */
.L_x_167:
[----:B------:R-:W-:Y:S02]  /*6920*/  ISETP.NE.AND P0, PT, R2, 0x1, PT ;  /* 0x000000010200780c */ /* 0x000fe40003f05270 */
[----:B-1----:R-:W-:Y:S01]  /*6930*/  SHF.R.U64 R6, R8, R24, R9 ;  /* 0x0000001808067219 */ /* 0x002fe20000001209 */
[----:B0-----:R-:W-:Y:S01]  /*6940*/  VIADD R9, R20, 0xffffffff ;  /* 0xffffffff14097836 */ /* 0x001fe20000000000 */
[----:B------:R-:W-:Y:S02]  /*6950*/  SHF.L.U32 R30, R30, R27, RZ ;  /* 0x0000001b1e1e7219 */ /* 0x000fe400000006ff */
[----:B------:R-:W-:Y:S01]  /*6960*/  LOP3.LUT R5, R23, R32, RZ, 0xc0, !PT ;  /* 0x0000002017057212 */ /* 0x000fe200078ec0ff */
[----:B------:R-:W-:-:S04]  /*6970*/  IMAD.MOV R8, RZ, RZ, -R6 ;  /* 0x000000ffff087224 */ /* 0x000fc800078e0a06 */
[----:B------:R-:W-:Y:S01]  /*6980*/  IMAD R6, R30, R6, R5 ;  /* 0x000000061e067224 */ /* 0x000fe200078e0205 */
[----:B------:R-:W-:Y:S01]  /*6990*/  LOP3.LUT R5, R14, R9, RZ, 0xc0, !PT ;  /* 0x000000090e057212 */ /* 0x000fe200078ec0ff */
[----:B------:R-:W-:Y:S02]  /*69a0*/  @P0 IMAD R3, R7, R21, R4 ;  /* 0x0000001507030224 */ /* 0x000fe400078e0204 */
[----:B--2---:R-:W-:Y:S02]  /*69b0*/  IMAD R4, R8, R26, R25 ;  /* 0x0000001a08047224 */ /* 0x004fe400078e0219 */
[----:B---3--:R-:W-:Y:S02]  /*69c0*/  IMAD R3, R6, R31, R3 ;  /* 0x0000001f06037224 */ /* 0x008fe400078e0203 */
[----:B------:R-:W-:Y:S02]  /*69d0*/  IMAD R4, R4, R20, R5 ;  /* 0x0000001404047224 */ /* 0x000fe400078e0205 */
[----:B------:R-:W-:-:S02]  /*69e0*/  IMAD.MOV.U32 R8, RZ, RZ, 0x1 ;  /* 0x00000001ff087424 */ /* 0x000fc400078e00ff */
[----:B------:R-:W-:Y:S01]  /*69f0*/  IMAD.MOV.U32 R6, RZ, RZ, R22 ;  /* 0x000000ffff067224 */ /* 0x000fe200078e0016 */
[----:B------:R-:W-:Y:S02]  /*6a00*/  SEL R13, R4, R3, !P0 ;  /* 0x00000003040d7207 */ /* 0x000fe40004000000 */
[----:B------:R-:W-:-:S07]  /*6a10*/  SEL R20, R3, R4, !P0 ;  /* 0x0000000403147207 */ /* 0x000fce0004000000 */
.L_x_165:
[----:B------:R-:W-:-:S08]  /*6a20*/  NOP ;  /* 0x0000000000007918 */ /* 0x000fd00000000000 */
[----:B------:R-:W0:-:S00]  /*6a30*/  USETMAXREG.DEALLOC.CTAPOOL 0x28 ;  /* 0x00000028000079c8 */ /* 0x000e0000080e0500 */
[----:B0-----:R-:W-:-:S13]  /*6a40*/  ISETP.NE.AND P0, PT, R0, RZ, PT ;  /* 0x000000ff0000720c */ /* 0x001fda0003f05270 */
[----:B------:R-:W-:Y:S05]  /*6a50*/  @P0 EXIT ;  /* 0x000000000000094d */ /* 0x000fea0003800000 */
[----:B------:R-:W-:Y:S01]  /*6a60*/  LOP3.LUT P0, RZ, R8, 0xff, RZ, 0xc0, !PT ;  /* 0x000000ff08ff7812 */ /* 0x000fe2000780c0ff */
[----:B------:R-:W-:Y:S02]  /*6a70*/  IMAD.MOV.U32 R0, RZ, RZ, 0x1 ;  /* 0x00000001ff007424 */ /* 0x000fe400078e00ff */
[----:B------:R-:W-:-:S10]  /*6a80*/  IMAD.MOV.U32 R3, RZ, RZ, RZ ;  /* 0x000000ffff037224 */ /* 0x000fd400078e00ff */
[----:B------:R-:W-:Y:S05]  /*6a90*/  @!P0 BRA `(.L_x_168) ;  /* 0x0000000c00408947 */ /* 0x000fea0003800000 */
[----:B------:R-:W0:Y:S01]  /*6aa0*/  LDC R0, c[0x0][0x28c] ;  /* 0x0000a300ff007b82 */ /* 0x000e220000000800 */
[----:B------:R-:W-:Y:S01]  /*6ab0*/  ULDC UR5, c[0x0][0x658] ;  /* 0x0001960000057ab9 */ /* 0x000fe20000000800 */
[----:B------:R-:W-:Y:S01]  /*6ac0*/  UMOV UR7, 0xffffffff ;  /* 0xffffffff00077882 */ /* 0x000fe20000000000 */
[----:B------:R-:W-:Y:S01]  /*6ad0*/  ULDC UR6, c[0x0][0xc] ;  /* 0x0000030000067ab9 */ /* 0x000fe20000000800 */
[----:B------:R-:W-:Y:S01]  /*6ae0*/  USHF.L.U32 UR8, UR7, UR5, URZ ;  /* 0x0000000507087299 */ /* 0x000fe2000800063f */
[----:B------:R-:W-:Y:S01]  /*6af0*/  BSSY B0, `(.L_x_168) ;  /* 0x00000ca000007945 */ /* 0x000fe20003800000 */
[----:B------:R-:W-:Y:S01]  /*6b00*/  UMOV UR9, 0x1 ;  /* 0x0000000100097882 */ /* 0x000fe20000000000 */
[----:B------:R-:W-:Y:S01]  /*6b10*/  ULDC UR7, c[0x0][0x10] ;  /* 0x0000040000077ab9 */ /* 0x000fe20000000800 */
[----:B------:R-:W1:Y:S01]  /*6b20*/  S2UR UR10, SR_CgaCtaId ;  /* 0x00000000000a79c3 */ /* 0x000e620000008800 */
[----:B------:R-:W-:Y:S01]  /*6b30*/  UIMAD.WIDE.U32 UR6, UR6, UR7, URZ ;  /* 0x00000007060672a5 */ /* 0x000fe2000f8e003f */
[----:B------:R-:W-:Y:S01]  /*6b40*/  IMAD.MOV.U32 R9, RZ, RZ, 0x1 ;  /* 0x00000001ff097424 */ /* 0x000fe200078e00ff */
[----:B------:R-:W-:Y:S01]  /*6b50*/  USHF.L.U32 UR18, UR9, UR5, URZ ;  /* 0x0000000509127299 */ /* 0x000fe2000800063f */
[----:B------:R-:W-:Y:S01]  /*6b60*/  LOP3.LUT R8, R19, 0x2, RZ, 0xfc, !PT ;  /* 0x0000000213087812 */ /* 0x000fe200078efcff */
[----:B------:R-:W-:Y:S01]  /*6b70*/  ULDC UR4, c[0x0][0x600] ;  /* 0x0001800000047ab9 */ /* 0x000fe20000000800 */
[----:B------:R-:W-:Y:S01]  /*6b80*/  ULDC UR5, c[0x0][0x14] ;  /* 0x0000050000057ab9 */ /* 0x000fe20000000800 */
[----:B------:R-:W-:-:S02]  /*6b90*/  UIADD3 UR4, UR4, -0x1, URZ ;  /* 0xffffffff04047890 */ /* 0x000fc4000fffe03f */
[----:B------:R-:W-:Y:S02]  /*6ba0*/  UIMAD.WIDE.U32 UR22, UR6, UR5, URZ ;  /* 0x00000005061672a5 */ /* 0x000fe4000f8e003f */
[----:B------:R-:W-:Y:S02]  /*6bb0*/  UIMAD UR13, UR7, UR5, URZ ;  /* 0x00000005070d72a4 */ /* 0x000fe4000f8e023f */
[----:B------:R-:W-:Y:S02]  /*6bc0*/  ULOP3.LUT UR17, URZ, UR8, URZ, 0x33, !UPT ;  /* 0x000000083f117292 */ /* 0x000fe4000f8e333f */
[----:B------:R-:W-:Y:S01]  /*6bd0*/  UIADD3 UR13, UR23, UR13, URZ ;  /* 0x0000000d170d7290 */ /* 0x000fe2000fffe03f */
[----:B0-----:R-:W-:Y:S01]  /*6be0*/  VIADD R0, R0, 0x1f ;  /* 0x0000001f00007836 */ /* 0x001fe20000000000 */
[----:B------:R-:W-:-:S04]  /*6bf0*/  ULDC.64 UR24, c[0x0][0x198] ;  /* 0x0000660000187ab9 */ /* 0x000fc80000000a00 */
[----:B------:R-:W-:Y:S01]  /*6c00*/  SHF.R.S32.HI R3, RZ, 0x1f, R0 ;  /* 0x0000001fff037819 */ /* 0x000fe20000011400 */
[----:B-1----:R-:W-:-:S03]  /*6c10*/  IMAD.U32 R11, RZ, RZ, UR10 ;  /* 0x0000000aff0b7e24 */ /* 0x002fc6000f8e00ff */
[----:B------:R-:W-:Y:S01]  /*6c20*/  LEA.HI R3, R3, R0, RZ, 0x5 ;  /* 0x0000000003037211 */ /* 0x000fe200078f28ff */
[----:B------:R-:W-:-:S03]  /*6c30*/  IMAD.MOV.U32 R0, RZ, RZ, 0x1 ;  /* 0x00000001ff007424 */ /* 0x000fc600078e00ff */
[----:B------:R-:W-:Y:S01]  /*6c40*/  SHF.R.S32.HI R10, RZ, 0x5, R3 ;  /* 0x00000005ff0a7819 */ /* 0x000fe20000011403 */
[----:B------:R-:W-:-:S04]  /*6c50*/  IMAD.MOV.U32 R3, RZ, RZ, RZ ;  /* 0x000000ffff037224 */ /* 0x000fc800078e00ff */
[----:B------:R-:W-:-:S07]  /*6c60*/  VIADD R12, R10, 0x1 ;  /* 0x000000010a0c7836 */ /* 0x000fce0000000000 */
.L_x_179:
[----:B------:R-:W-:-:S03]  /*6c70*/  UMOV UR5, 0xffffffff ;  /* 0xffffffff00057882 */ /* 0x000fc60000000000 */
[----:B------:R-:W-:Y:S05]  /*6c80*/  BRA.DIV UR5, `(.L_x_169) ;  /* 0x0000000e05d07947 */ /* 0x000fea000b800000 */
[----:B------:R-:W-:-:S13]  /*6c90*/  ELECT P6, URZ, PT ;  /* 0x00000000003f782f */ /* 0x000fda00038c0000 */
.L_x_191:
[----:B------:R-:W0:Y:S01]  /*6ca0*/  LDC R4, c[0x0][0x28c] ;  /* 0x0000a300ff047b82 */ /* 0x000e220000000800 */
[----:B------:R-:W-:Y:S01]  /*6cb0*/  BSSY B1, `(.L_x_170) ;  /* 0x000003b000017945 */ /* 0x000fe20003800000 */
[----:B0-----:R-:W-:-:S13]  /*6cc0*/  ISETP.LT.OR P6, PT, R4, 0x1, !P6 ;  /* 0x000000010400780c */ /* 0x001fda00077c1670 */
[----:B------:R-:W-:Y:S05]  /*6cd0*/  @P6 BRA `(.L_x_171) ;  /* 0x0000000000e06947 */ /* 0x000fea0003800000 */
[----:B------:R-:W-:Y:S02]  /*6ce0*/  IMAD R20, R20, 0x2, R11 ;  /* 0x0000000214147824 */ /* 0x000fe400078e020b */
[----:B------:R-:W-:Y:S02]  /*6cf0*/  IMAD.SHL.U32 R21, R13, 0x80, RZ ;  /* 0x000000800d157824 */ /* 0x000fe400078e00ff */
[----:B------:R-:W-:Y:S02]  /*6d00*/  IMAD.MOV.U32 R22, RZ, RZ, RZ ;  /* 0x000000ffff167224 */ /* 0x000fe400078e00ff */
[----:B------:R-:W-:Y:S02]  /*6d10*/  IMAD.MOV.U32 R4, RZ, RZ, R12 ;  /* 0x000000ffff047224 */ /* 0x000fe400078e000c */
[----:B------:R-:W-:Y:S02]  /*6d20*/  IMAD.MOV.U32 R5, RZ, RZ, R0 ;  /* 0x000000ffff057224 */ /* 0x000fe400078e0000 */
[----:B------:R-:W-:-:S02]  /*6d30*/  IMAD.MOV.U32 R14, RZ, RZ, R3 ;  /* 0x000000ffff0e7224 */ /* 0x000fc400078e0003 */
[----:B------:R-:W-:-:S07]  /*6d40*/  IMAD.SHL.U32 R15, R20, 0x40, RZ ;  /* 0x00000040140f7824 */ /* 0x000fce00078e00ff */
.L_x_174:
[----:B------:R-:W0:Y:S01]  /*6d50*/  S2UR UR5, SR_CgaCtaId ;  /* 0x00000000000579c3 */ /* 0x000e220000008800 */
[----:B------:R-:W-:Y:S02]  /*6d60*/  MOV R20, 0x400 ;  /* 0x0000040000147802 */ /* 0x000fe40000000f00 */
[----:B------:R-:W-:Y:S02]  /*6d70*/  SHF.L.U32 R7, R5, 0x1f, RZ ;  /* 0x0000001f05077819 */ /* 0x000fe400000006ff */
[----:B------:R-:W-:-:S13]  /*6d80*/  LOP3.LUT P1, RZ, R18, 0x7f, RZ, 0xc0, !PT ;  /* 0x0000007f12ff7812 */ /* 0x000fda000782c0ff */
[----:B------:R-:W1:Y:S01]  /*6d90*/  @!P1 LDC R13, c[0x0][0x500] ;  /* 0x00014000ff0d9b82 */ /* 0x000e620000000800 */
[----:B0-----:R-:W-:-:S05]  /*6da0*/  IMAD.U32 R11, RZ, RZ, UR5 ;  /* 0x00000005ff0b7e24 */ /* 0x001fca000f8e00ff */
[----:B------:R-:W-:-:S05]  /*6db0*/  LEA R23, R11, R20, 0x18 ;  /* 0x000000140b177211 */ /* 0x000fca00078ec0ff */
[----:B------:R-:W-:-:S04]  /*6dc0*/  IMAD R20, R14, 0x8, R23 ;  /* 0x000000080e147824 */ /* 0x000fc800078e0217 */
[----:B------:R-:W0:Y:S02]  /*6dd0*/  SYNCS.PHASECHK.TRANS64.TRYWAIT P0, [R20+URZ+0x28], R7 ;  /* 0x00002807140075a7 */ /* 0x000e24000800017f */
[----:B01----:R-:W-:Y:S05]  /*6de0*/  @!P0 BRA `(.L_x_172) ;  /* 0x0000000c00988947 */ /* 0x003fea0003800000 */
.L_x_192:
[----:B0-----:R-:W-:Y:S01]  /*6df0*/  PRMT R7, R8, 0x9910, RZ ;  /* 0x0000991008077816 */ /* 0x001fe200000000ff */
[----:B------:R0:W-:Y:S03]  /*6e00*/  @!P1 SYNCS.ARRIVE.TRANS64 RZ, [R20+URZ], R13 ;  /* 0x0000000d14ff99a7 */ /* 0x0001e6000800003f */
[----:B------:R-:W-:-:S13]  /*6e10*/  ISETP.NE.AND P0, PT, R7, 0x2, PT ;  /* 0x000000020700780c */ /* 0x000fda0003f05270 */
[----:B0-----:R-:W-:Y:S05]  /*6e20*/  @P0 BRA `(.L_x_173) ;  /* 0x0000000000040947 */ /* 0x001fea0003800000 */
[----:B------:R-:W-:Y:S01]  /*6e30*/  BPT.TRAP 0x1 ;  /* 0x000000040000795c */ /* 0x000fe20000300000 */
.L_x_173:
[----:B------:R-:W-:Y:S01]  /*6e40*/  IMAD R7, R14, 0x2, R11 ;  /* 0x000000020e077824 */ /* 0x000fe200078e020b */
[----:B------:R-:W-:Y:S01]  /*6e50*/  R2UR UR9, R20 ;  /* 0x00000000140972ca */ /* 0x000fe200000e0000 */
[----:B------:R-:W-:Y:S01]  /*6e60*/  VIADD R4, R4, 0xffffffff ;  /* 0xffffffff04047836 */ /* 0x000fe20000000000 */
[----:B------:R-:W-:Y:S01]  /*6e70*/  UIADD3 UR6, UP0, UR24, 0xf0, URZ ;  /* 0x000000f018067890 */ /* 0x000fe2000ff1e03f */
[----:B------:R-:W-:Y:S01]  /*6e80*/  IMAD.SHL.U32 R7, R7, 0x800, RZ ;  /* 0x0000080007077824 */ /* 0x000fe200078e00ff */
[----:B------:R-:W-:Y:S01]  /*6e90*/  R2UR UR11, R15 ;  /* 0x000000000f0b72ca */ /* 0x000fe200000e0000 */
[----:B------:R-:W-:Y:S01]  /*6ea0*/  UIADD3 UR26, UP1, UR24, 0x1f0, URZ ;  /* 0x000001f0181a7890 */ /* 0x000fe2000ff3e03f */
[----:B------:R-:W-:Y:S01]  /*6eb0*/  R2UR UR10, R22 ;  /* 0x00000000160a72ca */ /* 0x000fe200000e0000 */
[--C-:B------:R-:W-:Y:S01]  /*6ec0*/  IMAD R7, R7, 0x2, R23.reuse ;  /* 0x0000000207077824 */ /* 0x100fe200078e0217 */
[----:B------:R-:W-:Y:S01]  /*6ed0*/  R2UR UR12, R6 ;  /* 0x00000000060c72ca */ /* 0x000fe200000e0000 */
[C---:B------:R-:W-:Y:S01]  /*6ee0*/  IMAD R23, R14.reuse, 0x2000, R23 ;  /* 0x000020000e177824 */ /* 0x040fe200078e0217 */
[----:B------:R-:W-:Y:S01]  /*6ef0*/  R2UR UR19, R21 ;  /* 0x00000000151372ca */ /* 0x000fe200000e0000 */
[----:B------:R-:W-:Y:S01]  /*6f00*/  UIADD3.X UR7, URZ, UR25, URZ, UP0, !UPT ;  /* 0x000000193f077290 */ /* 0x000fe200087fe43f */
[----:B------:R-:W-:Y:S01]  /*6f10*/  R2UR UR5, R7 ;  /* 0x00000000070572ca */ /* 0x000fe200000e0000 */
[----:B------:R-:W-:Y:S01]  /*6f20*/  VIADD R14, R14, 0x1 ;  /* 0x000000010e0e7836 */ /* 0x000fe20000000000 */
[----:B------:R-:W-:Y:S01]  /*6f30*/  R2UR UR8, R23 ;  /* 0x00000000170872ca */ /* 0x000fe200000e0000 */
[----:B------:R-:W-:Y:S01]  /*6f40*/  UIADD3.X UR27, URZ, UR25, URZ, UP1, !UPT ;  /* 0x000000193f1b7290 */ /* 0x000fe20008ffe43f */
[----:B------:R-:W-:Y:S01]  /*6f50*/  ISETP.GT.AND P1, PT, R4, 0x1, PT ;  /* 0x000000010400780c */ /* 0x000fe20003f24270 */
[----:B------:R-:W-:Y:S01]  /*6f60*/  UMOV UR20, 0x30000 ;  /* 0x0003000000147882 */ /* 0x000fe20000000000 */
[----:B------:R-:W-:Y:S01]  /*6f70*/  UMOV UR14, 0x0 ;  /* 0x00000000000e7882 */ /* 0x000fe20000000000 */
[----:B------:R-:W-:Y:S01]  /*6f80*/  UMOV UR15, 0x10000000 ;  /* 0x10000000000f7882 */ /* 0x000fe20000000000 */
[----:B------:R-:W-:Y:S01]  /*6f90*/  ISETP.NE.AND P0, PT, R14, 0x5, PT ;  /* 0x000000050e00780c */ /* 0x000fe20003f05270 */
[----:B------:R-:W-:-:S03]  /*6fa0*/  VIADD R22, R22, 0x20 ;  /* 0x0000002016167836 */ /* 0x000fc60000000000 */
[----:B------:R-:W-:Y:S01]  /*6fb0*/  SEL R20, RZ, 0x1, P0 ;  /* 0x00000001ff147807 */ /* 0x000fe20000000000 */
[----:B------:R-:W-:Y:S01]  /*6fc0*/  UIADD3 UR5, UR5, 0x100, URZ ;  /* 0x0000010005057890 */ /* 0x000fe2000fffe03f */
[----:B------:R-:W-:Y:S01]  /*6fd0*/  SEL R14, R14, RZ, P0 ;  /* 0x000000ff0e0e7207 */ /* 0x000fe20000000000 */
[----:B------:R-:W-:Y:S01]  /*6fe0*/  UIADD3 UR16, UR8, 0xa100, URZ ;  /* 0x0000a10008107890 */ /* 0x000fe2000fffe03f */
[----:B------:R-:W-:-:S04]  /*6ff0*/  LOP3.LUT R5, R5, R20, RZ, 0x3c, !PT ;  /* 0x0000001405057212 */ /* 0x000fc800078e3cff */
[----:B------:R-:W-:Y:S02]  /*7000*/  UMOV UR8, UR5 ;  /* 0x0000000500087c82 */ /* 0x000fe40008000000 */
[----:B------:R0:W-:Y:S02]  /*7010*/  UTMALDG.3D.MULTICAST [UR8], [UR6], UR20, desc[UR14] ;  /* 0x00000e08060073b4 */ /* 0x0001e40008011814 */
[----:B0-----:R-:W-:Y:S01]  /*7020*/  UMOV UR8, UR16 ;  /* 0x0000001000087c82 */ /* 0x001fe20008000000 */
[----:B------:R-:W-:Y:S02]  /*7030*/  UMOV UR11, UR19 ;  /* 0x00000013000b7c82 */ /* 0x000fe40008000000 */
[----:B------:R0:W-:Y:S02]  /*7040*/  UTMALDG.3D [UR8], [UR26], desc[UR14] ;  /* 0x00000e081a0075b4 */ /* 0x0001e40008011000 */
[----:B0-----:R-:W-:Y:S05]  /*7050*/  @P1 BRA `(.L_x_174) ;  /* 0xfffffffc003c1947 */ /* 0x001fea000383ffff */
.L_x_171:
[----:B------:R-:W-:Y:S05]  /*7060*/  BSYNC B1 ;  /* 0x0000000000017941 */ /* 0x000fea0003800000 */
.L_x_170:
[----:B------:R-:W-:Y:S01]  /*7070*/  LOP3.LUT P1, RZ, R9, 0xff, RZ, 0xc0, !PT ;  /* 0x000000ff09ff7812 */ /* 0x000fe2000782c0ff */
[C---:B------:R-:W-:Y:S01]  /*7080*/  IMAD.IADD R6, R10.reuse, 0x1, R3 ;  /* 0x000000010a067824 */ /* 0x040fe200078e0203 */
[----:B------:R-:W-:Y:S01]  /*7090*/  ULDC.64 UR6, c[0x0][0x650] ;  /* 0x0001940000067ab9 */ /* 0x000fe20000000a00 */
[----:B------:R-:W-:Y:S01]  /*70a0*/  ISETP.GE.U32.AND P2, PT, R10, 0x5, PT ;  /* 0x000000050a00780c */ /* 0x000fe20003f46070 */
[----:B------:R-:W-:Y:S01]  /*70b0*/  BSSY B1, `(.L_x_175) ;  /* 0x000006b000017945 */ /* 0x000fe20003800000 */
[----:B------:R-:W-:Y:S01]  /*70c0*/  IMAD.MOV.U32 R20, RZ, RZ, -0x1 ;  /* 0xffffffffff147424 */ /* 0x000fe200078e00ff */
[----:B------:R-:W-:Y:S01]  /*70d0*/  ISETP.GT.U32.AND P0, PT, R6, 0x4, PT ;  /* 0x000000040600780c */ /* 0x000fe20003f04070 */
[----:B------:R-:W-:Y:S01]  /*70e0*/  IMAD.MOV.U32 R13, RZ, RZ, -0x1 ;  /* 0xffffffffff0d7424 */ /* 0x000fe200078e00ff */
[----:B------:R-:W-:Y:S02]  /*70f0*/  PRMT R9, RZ, 0x7610, R9 ;  /* 0x00007610ff097816 */ /* 0x000fe40000000009 */
[----:B------:R-:W-:-:S03]  /*7100*/  ISETP.LT.U32.AND P0, PT, R10, 0x5, P0 ;  /* 0x000000050a00780c */ /* 0x000fc60000701070 */
[----:B------:R-:W0:Y:S01]  /*7110*/  @P1 S2R R11, SR_CgaCtaId ;  /* 0x00000000000b1919 */ /* 0x000e220000008800 */
[----:B------:R-:W-:-:S04]  /*7120*/  @P1 MOV R4, 0x400 ;  /* 0x0000040000041802 */ /* 0x000fc80000000f00 */
[----:B0-----:R-:W-:Y:S01]  /*7130*/  @P1 LEA R3, R11, R4, 0x18 ;  /* 0x000000040b031211 */ /* 0x001fe200078ec0ff */
[----:B------:R-:W-:-:S03]  /*7140*/  IMAD.WIDE.U32 R4, R6, -0x33333333, RZ ;  /* 0xcccccccd06047825 */ /* 0x000fc600078e00ff */
[----:B------:R0:W-:Y:S01]  /*7150*/  @P1 SYNCS.ARRIVE.TRANS64.A1T0 RZ, [R3+URZ+0x68], RZ ;  /* 0x000068ff03ff19a7 */ /* 0x0001e2000810003f */
[----:B------:R-:W-:Y:S02]  /*7160*/  IADD3 R16, P1, R16, UR22, RZ ;  /* 0x0000001610107c10 */ /* 0x000fe4000ff3e0ff */
[----:B------:R-:W-:Y:S02]  /*7170*/  SHF.R.U32.HI R5, RZ, 0x2, R5 ;  /* 0x00000002ff057819 */ /* 0x000fe40000011605 */
[----:B------:R-:W-:Y:S02]  /*7180*/  IADD3.X R17, R17, UR13, RZ, P1, !PT ;  /* 0x0000000d11117c10 */ /* 0x000fe40008ffe4ff */
[----:B------:R-:W-:Y:S02]  /*7190*/  PRMT R4, RZ, 0x7610, R4 ;  /* 0x00007610ff047816 */ /* 0x000fe40000000004 */
[----:B0-----:R-:W-:Y:S02]  /*71a0*/  SEL R3, RZ, 0x1, !P0 ;  /* 0x00000001ff037807 */ /* 0x001fe40004000000 */
[----:B------:R-:W-:-:S02]  /*71b0*/  ISETP.GE.U32.AND P0, PT, R16, UR6, PT ;  /* 0x0000000610007c0c */ /* 0x000fc4000bf06070 */
[----:B------:R-:W-:Y:S01]  /*71c0*/  LOP3.LUT R0, R0, R3, RZ, 0x3c, !PT ;  /* 0x0000000300007212 */ /* 0x000fe200078e3cff */
[----:B------:R-:W-:Y:S01]  /*71d0*/  IMAD R3, R5, -0x5, R6 ;  /* 0xfffffffb05037824 */ /* 0x000fe200078e0206 */
[----:B------:R-:W-:Y:S01]  /*71e0*/  ISETP.GE.U32.AND.EX P0, PT, R17, UR7, PT, P0 ;  /* 0x0000000711007c0c */ /* 0x000fe2000bf06100 */
[----:B------:R-:W-:Y:S01]  /*71f0*/  IMAD.MOV.U32 R6, RZ, RZ, -0x1 ;  /* 0xffffffffff067424 */ /* 0x000fe200078e00ff */
[----:B------:R-:W-:-:S11]  /*7200*/  @P2 LOP3.LUT R0, R0, 0x1, R5, 0x78, !PT ;  /* 0x0000000100002812 */ /* 0x000fd600078e7805 */
[----:B------:R-:W-:Y:S05]  /*7210*/  @P0 BRA `(.L_x_176) ;  /* 0x0000000400500947 */ /* 0x000fea0003800000 */
[----:B------:R-:W0:Y:S01]  /*7220*/  S2R R15, SR_CTAID.X ;  /* 0x00000000000f7919 */ /* 0x000e220000002500 */
[----:B------:R-:W-:Y:S01]  /*7230*/  ULDC.64 UR6, c[0x0][0x628] ;  /* 0x00018a0000067ab9 */ /* 0x000fe20000000a00 */
[----:B------:R-:W1:Y:S01]  /*7240*/  LDC R20, c[0x0][0x144] ;  /* 0x00005100ff147b82 */ /* 0x000e620000000800 */
[----:B------:R-:W-:Y:S01]  /*7250*/  ISETP.NE.U32.AND P0, PT, RZ, UR6, PT ;  /* 0x00000006ff007c0c */ /* 0x000fe2000bf05070 */
[----:B------:R-:W2:Y:S01]  /*7260*/  S2R R13, SR_CTAID.Y ;  /* 0x00000000000d7919 */ /* 0x000ea20000002600 */
[----:B------:R-:W-:Y:S01]  /*7270*/  ULDC UR8, c[0x0][0x630] ;  /* 0x00018c0000087ab9 */ /* 0x000fe20000000800 */
[----:B------:R-:W-:Y:S01]  /*7280*/  ULDC UR9, c[0x0][0x150] ;  /* 0x0000540000097ab9 */ /* 0x000fe20000000800 */
[----:B------:R-:W-:Y:S01]  /*7290*/  ISETP.NE.AND.EX P0, PT, RZ, UR7, PT, P0 ;  /* 0x00000007ff007c0c */ /* 0x000fe2000bf05300 */
[----:B------:R-:W-:Y:S02]  /*72a0*/  IMAD.MOV.U32 R4, RZ, RZ, R16 ;  /* 0x000000ffff047224 */ /* 0x000fe400078e0010 */
[----:B------:R-:W-:Y:S01]  /*72b0*/  IMAD.MOV.U32 R5, RZ, RZ, R17 ;  /* 0x000000ffff057224 */ /* 0x000fe200078e0011 */
[----:B0-----:R-:W-:-:S09]  /*72c0*/  I2FP.F32.U32 R22, R15 ;  /* 0x0000000f00167245 */ /* 0x001fd20000201000 */
[----:B------:R-:W-:Y:S05]  /*72d0*/  @!P0 BRA `(.L_x_177) ;  /* 0x0000000000288947 */ /* 0x000fea0003800000 */
[----:B------:R-:W-:Y:S02]  /*72e0*/  ULDC UR5, c[0x0][0x634] ;  /* 0x00018d0000057ab9 */ /* 0x000fe40000000800 */
[----:B------:R-:W-:-:S05]  /*72f0*/  IADD3 R5, P0, R16, UR5, RZ ;  /* 0x0000000510057c10 */ /* 0x000fca000ff1e0ff */
[----:B------:R-:W-:-:S04]  /*7300*/  IMAD.X R21, RZ, RZ, R17, P0 ;  /* 0x000000ffff157224 */ /* 0x000fc800000e0611 */
[----:B------:R-:W-:-:S04]  /*7310*/  IMAD.WIDE.U32 R6, R21, UR6, RZ ;  /* 0x0000000615067c25 */ /* 0x000fc8000f8e00ff */
[----:B------:R-:W-:-:S04]  /*7320*/  IMAD.WIDE.U32 R6, P0, R5, UR7, R6 ;  /* 0x0000000705067c25 */ /* 0x000fc8000f800006 */
[----:B------:R-:W-:-:S04]  /*7330*/  IMAD.WIDE.U32 R4, R5, UR6, RZ ;  /* 0x0000000605047c25 */ /* 0x000fc8000f8e00ff */
[----:B------:R-:W-:Y:S01]  /*7340*/  IMAD.MOV.U32 R4, RZ, RZ, R7 ;  /* 0x000000ffff047224 */ /* 0x000fe200078e0007 */
[----:B------:R-:W-:Y:S01]  /*7350*/  IADD3 RZ, P1, R5, R6, RZ ;  /* 0x0000000605ff7210 */ /* 0x000fe20007f3e0ff */
[----:B------:R-:W-:-:S04]  /*7360*/  IMAD.X R5, RZ, RZ, RZ, P0 ;  /* 0x000000ffff057224 */ /* 0x000fc800000e06ff */
[----:B------:R-:W-:-:S08]  /*7370*/  IMAD.WIDE.U32.X R4, R21, UR7, R4, P1 ;  /* 0x0000000715047c25 */ /* 0x000fd000088e0404 */
.L_x_177:
[----:B------:R-:W-:Y:S01]  /*7380*/  FMUL R22, R22, UR9 ;  /* 0x0000000916167c20 */ /* 0x000fe20008400000 */
[--C-:B------:R-:W-:Y:S01]  /*7390*/  SHF.R.U64 R14, R4, UR8, R5.reuse ;  /* 0x00000008040e7c19 */ /* 0x100fe20008001205 */
[----:B------:R-:W-:Y:S01]  /*73a0*/  ULDC.64 UR6, c[0x0][0x620] ;  /* 0x0001880000067ab9 */ /* 0x000fe20000000a00 */
[----:B------:R-:W-:Y:S01]  /*73b0*/  SHF.R.U32.HI R4, RZ, UR8, R5 ;  /* 0x00000008ff047c19 */ /* 0x000fe20008011605 */
[----:B------:R-:W-:Y:S01]  /*73c0*/  ULDC.64 UR8, c[0x0][0x640] ;  /* 0x0001900000087ab9 */ /* 0x000fe20000000a00 */
[----:B------:R-:W-:Y:S01]  /*73d0*/  IADD3 R5, P0, RZ, -R14, RZ ;  /* 0x8000000eff057210 */ /* 0x000fe20007f1e0ff */
[----:B------:R-:W0:Y:S01]  /*73e0*/  F2I.U32.TRUNC.NTZ R22, R22 ;  /* 0x0000001600167305 */ /* 0x000e22000020f000 */
[----:B------:R-:W-:-:S03]  /*73f0*/  ULDC UR5, c[0x0][0x618] ;  /* 0x0001860000057ab9 */ /* 0x000fc60000000800 */
[----:B------:R-:W-:Y:S01]  /*7400*/  IMAD.X R4, RZ, RZ, ~R4, P0 ;  /* 0x000000ffff047224 */ /* 0x000fe200000e0e04 */
[----:B------:R-:W-:-:S03]  /*7410*/  ISETP.NE.U32.AND P0, PT, RZ, UR8, PT ;  /* 0x00000008ff007c0c */ /* 0x000fc6000bf05070 */
[----:B------:R-:W-:Y:S01]  /*7420*/  IMAD R4, R4, UR6, RZ ;  /* 0x0000000604047c24 */ /* 0x000fe2000f8e02ff */
[----:B------:R-:W-:-:S03]  /*7430*/  ISETP.NE.AND.EX P0, PT, RZ, UR9, PT, P0 ;  /* 0x00000009ff007c0c */ /* 0x000fc6000bf05300 */
[C---:B------:R-:W-:Y:S02]  /*7440*/  IMAD R7, R5.reuse, UR7, R4 ;  /* 0x0000000705077c24 */ /* 0x040fe4000f8e0204 */
[----:B------:R-:W-:Y:S01]  /*7450*/  IMAD.WIDE.U32 R4, R5, UR6, R16 ;  /* 0x0000000605047c25 */ /* 0x000fe2000f8e0010 */
[----:B------:R-:W-:-:S03]  /*7460*/  ULDC UR6, c[0x0][0x154] ;  /* 0x0000550000067ab9 */ /* 0x000fc60000000800 */
[----:B0-----:R-:W-:Y:S02]  /*7470*/  IMAD.MOV R6, RZ, RZ, -R22 ;  /* 0x000000ffff067224 */ /* 0x001fe400078e0a16 */
[----:B------:R-:W-:Y:S02]  /*7480*/  IMAD.IADD R5, R5, 0x1, R7 ;  /* 0x0000000105057824 */ /* 0x000fe400078e0207 */
[----:B-1----:R-:W-:Y:S01]  /*7490*/  IMAD R15, R20, R6, R15 ;  /* 0x00000006140f7224 */ /* 0x002fe200078e020f */
[----:B--2---:R-:W-:Y:S01]  /*74a0*/  I2FP.F32.U32 R6, R13 ;  /* 0x0000000d00067245 */ /* 0x004fe20000201000 */
[----:B------:R-:W0:Y:S01]  /*74b0*/  LDC R20, c[0x0][0x148] ;  /* 0x00005200ff147b82 */ /* 0x000e220000000800 */
[--C-:B------:R-:W-:Y:S02]  /*74c0*/  SHF.R.U64 R21, R4, UR5, R5.reuse ;  /* 0x0000000504157c19 */ /* 0x100fe40008001205 */
[----:B------:R-:W-:Y:S01]  /*74d0*/  SHF.R.U32.HI R4, RZ, UR5, R5 ;  /* 0x00000005ff047c19 */ /* 0x000fe20008011605 */
[----:B------:R-:W-:Y:S01]  /*74e0*/  FMUL R6, R6, UR6 ;  /* 0x0000000606067c20 */ /* 0x000fe20008400000 */
[----:B------:R-:W-:-:S02]  /*74f0*/  ULDC UR5, c[0x0][0x608] ;  /* 0x0001820000057ab9 */ /* 0x000fc40000000800 */
[--C-:B------:R-:W-:Y:S01]  /*7500*/  SHF.R.U64 R23, R21, UR5, R4.reuse ;  /* 0x0000000515177c19 */ /* 0x100fe20008001204 */
[----:B------:R1:W2:Y:S01]  /*7510*/  F2I.U32.TRUNC.NTZ R24, R6 ;  /* 0x0000000600187305 */ /* 0x0002a2000020f000 */
[----:B------:R-:W-:Y:S01]  /*7520*/  SHF.R.U32.HI R4, RZ, UR5, R4 ;  /* 0x00000005ff047c19 */ /* 0x000fe20008011604 */
[----:B------:R-:W-:-:S03]  /*7530*/  ULDC UR5, c[0x0][0x658] ;  /* 0x0001960000057ab9 */ /* 0x000fc60000000800 */
[--C-:B------:R-:W-:Y:S02]  /*7540*/  SHF.R.U64 R22, R23, UR5, R4.reuse ;  /* 0x0000000517167c19 */ /* 0x100fe40008001204 */
[----:B------:R-:W-:-:S03]  /*7550*/  SHF.R.U32.HI R25, RZ, UR5, R4 ;  /* 0x00000005ff197c19 */ /* 0x000fc60008011604 */
[----:B------:R-:W-:Y:S02]  /*7560*/  IMAD.MOV.U32 R4, RZ, RZ, R22 ;  /* 0x000000ffff047224 */ /* 0x000fe400078e0016 */
[----:B------:R-:W-:Y:S01]  /*7570*/  IMAD.MOV.U32 R5, RZ, RZ, R25 ;  /* 0x000000ffff057224 */ /* 0x000fe200078e0019 */
[----:B-1----:R-:W-:Y:S06]  /*7580*/  @!P0 BRA `(.L_x_178) ;  /* 0x0000000000288947 */ /* 0x002fec0003800000 */
        /* <DEDUP_REMOVED lines=10> */
.L_x_178:
[----:B------:R-:W-:Y:S01]  /*7630*/  ISETP.NE.AND P0, PT, R2, 0x1, PT ;  /* 0x000000010200780c */ /* 0x000fe20003f05270 */
[----:B------:R-:W-:Y:S01]  /*7640*/  ULDC UR5, c[0x0][0x648] ;  /* 0x0001920000057ab9 */ /* 0x000fe20000000800 */
[----:B------:R-:W-:Y:S01]  /*7650*/  LOP3.LUT R23, R23, UR17, RZ, 0xc0, !PT ;  /* 0x0000001117177c12 */ /* 0x000fe2000f8ec0ff */
[----:B--2---:R-:W-:Y:S01]  /*7660*/  IMAD.MOV R24, RZ, RZ, -R24 ;  /* 0x000000ffff187224 */ /* 0x004fe200078e0a18 */
[----:B------:R-:W-:Y:S01]  /*7670*/  SHF.R.U64 R4, R4, UR5, R5 ;  /* 0x0000000504047c19 */ /* 0x000fe20008001205 */
[----:B------:R-:W-:Y:S01]  /*7680*/  ULDC UR5, c[0x0][0x638] ;  /* 0x00018e0000057ab9 */ /* 0x000fe20000000800 */
[----:B------:R-:W-:Y:S01]  /*7690*/  LOP3.LUT R21, R21, UR4, RZ, 0xc0, !PT ;  /* 0x0000000415157c12 */ /* 0x000fe2000f8ec0ff */
[----:B------:R-:W-:Y:S01]  /*76a0*/  ULDC UR6, c[0x0][0x610] ;  /* 0x0001840000067ab9 */ /* 0x000fe20000000800 */
[----:B------:R-:W-:Y:S02]  /*76b0*/  IMAD.MOV.U32 R6, RZ, RZ, R14 ;  /* 0x000000ffff067224 */ /* 0x000fe400078e000e */
[----:B------:R-:W-:-:S02]  /*76c0*/  IMAD.MOV R5, RZ, RZ, -R4 ;  /* 0x000000ffff057224 */ /* 0x000fc400078e0a04 */
[----:B------:R-:W-:Y:S02]  /*76d0*/  IMAD R4, R4, UR18, R23 ;  /* 0x0000001204047c24 */ /* 0x000fe4000f8e0217 */
[----:B0-----:R-:W-:Y:S02]  /*76e0*/  @P0 IMAD R15, R20, R24, R13 ;  /* 0x00000018140f0224 */ /* 0x001fe400078e020d */
[----:B------:R-:W-:Y:S01]  /*76f0*/  IMAD R22, R5, UR5, R22 ;  /* 0x0000000505167c24 */ /* 0x000fe2000f8e0216 */
[----:B------:R-:W-:Y:S01]  /*7700*/  ULDC UR5, c[0x0][0x600] ;  /* 0x0001800000057ab9 */ /* 0x000fe20000000800 */
[----:B------:R-:W-:Y:S02]  /*7710*/  IMAD R15, R4, UR6, R15 ;  /* 0x00000006040f7c24 */ /* 0x000fe4000f8e020f */
[----:B------:R-:W-:Y:S02]  /*7720*/  IMAD R22, R22, UR5, R21 ;  /* 0x0000000516167c24 */ /* 0x000fe4000f8e0215 */
[----:B------:R-:W-:-:S03]  /*7730*/  IMAD.MOV.U32 R4, RZ, RZ, 0x1 ;  /* 0x00000001ff047424 */ /* 0x000fc600078e00ff */
[----:B------:R-:W-:Y:S02]  /*7740*/  SEL R13, R22, R15, !P0 ;  /* 0x0000000f160d7207 */ /* 0x000fe40004000000 */
[----:B------:R-:W-:-:S07]  /*7750*/  SEL R20, R15, R22, !P0 ;  /* 0x000000160f147207 */ /* 0x000fce0004000000 */
.L_x_176:
[----:B------:R-:W-:Y:S05]  /*7760*/  BSYNC B1 ;  /* 0x0000000000017941 */ /* 0x000fea0003800000 */
.L_x_175:
[----:B------:R-:W-:-:S13]  /*7770*/  LOP3.LUT P0, RZ, R4, 0xff, RZ, 0xc0, !PT ;  /* 0x000000ff04ff7812 */ /* 0x000fda000780c0ff */
[----:B------:R-:W-:Y:S05]  /*7780*/  @P0 BRA `(.L_x_179) ;  /* 0xfffffff400380947 */ /* 0x000fea000383ffff */
[----:B------:R-:W-:Y:S05]  /*7790*/  BSYNC B0 ;  /* 0x0000000000007941 */ /* 0x000fea0003800000 */
.L_x_168:
[----:B------:R-:W-:-:S03]  /*77a0*/  UMOV UR5, 0xffffffff ;  /* 0xffffffff00057882 */ /* 0x000fc60000000000 */
[----:B------:R-:W-:Y:S05]  /*77b0*/  BRA.DIV UR5, `(.L_x_180) ;  /* 0x0000000605387947 */ /* 0x000fea000b800000 */
[----:B------:R-:W-:-:S13]  /*77c0*/  ELECT P6, URZ, PT ;  /* 0x00000000003f782f */ /* 0x000fda00038c0000 */
.L_x_195:
[----:B------:R-:W-:Y:S04]  /*77d0*/  BSSY B0, `(.L_x_181) ;  /* 0x0000034000007945 */ /* 0x000fe80003800000 */
[----:B------:R-:W-:Y:S05]  /*77e0*/  @!P6 BRA `(.L_x_182) ;  /* 0x0000000000c8e947 */ /* 0x000fea0003800000 */
[----:B------:R-:W-:-:S04]  /*77f0*/  LOP3.LUT R19, R19, 0x2, RZ, 0xfc, !PT ;  /* 0x0000000213137812 */ /* 0x000fc800078efcff */
[----:B------:R-:W-:-:S13]  /*7800*/  ISETP.NE.AND P0, PT, R19, 0x3, PT ;  /* 0x000000031300780c */ /* 0x000fda0003f05270 */
[----:B------:R-:W-:Y:S05]  /*7810*/  @!P0 BRA `(.L_x_183) ;  /* 0x0000000000048947 */ /* 0x000fea0003800000 */
[----:B------:R-:W-:Y:S01]  /*7820*/  BPT.TRAP 0x1 ;  /* 0x000000040000795c */ /* 0x000fe20000300000 */
.L_x_183:
[----:B------:R-:W0:Y:S01]  /*7830*/  S2R R5, SR_CgaCtaId ;  /* 0x0000000000057919 */ /* 0x000e220000008800 */
[----:B------:R-:W-:Y:S02]  /*7840*/  MOV R2, 0x400 ;  /* 0x0000040000027802 */ /* 0x000fe40000000f00 */
[----:B------:R-:W-:Y:S02]  /*7850*/  SHF.L.U32 R4, R0, 0x1f, RZ ;  /* 0x0000001f00047819 */ /* 0x000fe400000006ff */
[----:B0-----:R-:W-:-:S05]  /*7860*/  LEA R2, R5, R2, 0x18 ;  /* 0x0000000205027211 */ /* 0x001fca00078ec0ff */
[----:B------:R-:W-:-:S04]  /*7870*/  VIADD R2, R2, 0x28 ;  /* 0x0000002802027836 */ /* 0x000fc80000000000 */
[C---:B------:R-:W-:Y:S02]  /*7880*/  IMAD R7, R3.reuse, 0x8, R2 ;  /* 0x0000000803077824 */ /* 0x040fe400078e0202 */
[----:B------:R-:W-:Y:S02]  /*7890*/  VIADD R3, R3, 0x1 ;  /* 0x0000000103037836 */ /* 0x000fe40000000000 */
[----:B------:R-:W0:Y:S03]  /*78a0*/  SYNCS.PHASECHK.TRANS64.TRYWAIT P0, [R7+URZ], R4 ;  /* 0x00000004070075a7 */ /* 0x000e26000800017f */
[----:B------:R-:W-:-:S04]  /*78b0*/  ISETP.NE.AND P1, PT, R3, 0x5, PT ;  /* 0x000000050300780c */ /* 0x000fc80003f25270 */
[----:B------:R-:W-:Y:S02]  /*78c0*/  SEL R5, RZ, 0x1, P1 ;  /* 0x00000001ff057807 */ /* 0x000fe40000800000 */
[----:B------:R-:W-:Y:S02]  /*78d0*/  SEL R3, R3, RZ, P1 ;  /* 0x000000ff03037207 */ /* 0x000fe40000800000 */
[----:B------:R-:W-:-:S03]  /*78e0*/  LOP3.LUT R6, R0, R5, RZ, 0x3c, !PT ;  /* 0x0000000500067212 */ /* 0x000fc600078e3cff */
[----:B------:R-:W-:Y:S01]  /*78f0*/  IMAD R8, R3, 0x8, R2 ;  /* 0x0000000803087824 */ /* 0x000fe200078e0202 */
[----:B------:R-:W-:Y:S01]  /*7900*/  SHF.L.U32 R5, R6, 0x1f, RZ ;  /* 0x0000001f06057819 */ /* 0x000fe200000006ff */
[----:B0-----:R-:W-:Y:S06]  /*7910*/  @!P0 BRA `(.L_x_184) ;  /* 0x0000000400008947 */ /* 0x001fec0003800000 */
.L_x_196:
[----:B------:R-:W1:Y:S01]  /*7920*/  SYNCS.PHASECHK.TRANS64.TRYWAIT P0, [R8+URZ], R5 ;  /* 0x00000005080075a7 */ /* 0x000e62000800017f */
[----:B------:R-:W-:-:S05]  /*7930*/  VIADD R0, R3, 0x1 ;  /* 0x0000000103007836 */ /* 0x000fca0000000000 */
[----:B------:R-:W-:-:S04]  /*7940*/  ISETP.NE.AND P1, PT, R0, 0x5, PT ;  /* 0x000000050000780c */ /* 0x000fc80003f25270 */
[----:B------:R-:W-:Y:S02]  /*7950*/  SEL R3, RZ, 0x1, P1 ;  /* 0x00000001ff037807 */ /* 0x000fe40000800000 */
[----:B0-----:R-:W-:Y:S02]  /*7960*/  SEL R7, R0, RZ, P1 ;  /* 0x000000ff00077207 */ /* 0x001fe40000800000 */
[----:B------:R-:W-:-:S03]  /*7970*/  LOP3.LUT R6, R6, R3, RZ, 0x3c, !PT ;  /* 0x0000000306067212 */ /* 0x000fc600078e3cff */
[----:B------:R-:W-:Y:S01]  /*7980*/  IMAD R9, R7, 0x8, R2 ;  /* 0x0000000807097824 */ /* 0x000fe200078e0202 */
[----:B------:R-:W-:Y:S01]  /*7990*/  SHF.L.U32 R4, R6, 0x1f, RZ ;  /* 0x0000001f06047819 */ /* 0x000fe200000006ff */
[----:B-1----:R-:W-:Y:S06]  /*79a0*/  @!P0 BRA `(.L_x_185) ;  /* 0x0000000000f08947 */ /* 0x002fec0003800000 */
.L_x_197:
[----:B------:R-:W1:Y:S01]  /*79b0*/  SYNCS.PHASECHK.TRANS64.TRYWAIT P0, [R9+URZ], R4 ;  /* 0x00000004090075a7 */ /* 0x000e62000800017f */
[----:B------:R-:W-:-:S05]  /*79c0*/  VIADD R0, R7, 0x1 ;  /* 0x0000000107007836 */ /* 0x000fca0000000000 */
[----:B------:R-:W-:-:S04]  /*79d0*/  ISETP.NE.AND P1, PT, R0, 0x5, PT ;  /* 0x000000050000780c */ /* 0x000fc80003f25270 */
[----:B------:R-:W-:Y:S02]  /*79e0*/  SEL R3, RZ, 0x1, P1 ;  /* 0x00000001ff037807 */ /* 0x000fe40000800000 */
[----:B------:R-:W-:Y:S02]  /*79f0*/  SEL R7, R0, RZ, P1 ;  /* 0x000000ff00077207 */ /* 0x000fe40000800000 */
[----:B------:R-:W-:-:S03]  /*7a00*/  LOP3.LUT R11, R6, R3, RZ, 0x3c, !PT ;  /* 0x00000003060b7212 */ /* 0x000fc600078e3cff */
[----:B------:R-:W-:Y:S01]  /*7a10*/  IMAD R6, R7, 0x8, R2 ;  /* 0x0000000807067824 */ /* 0x000fe200078e0202 */
[----:B0-----:R-:W-:Y:S01]  /*7a20*/  SHF.L.U32 R5, R11, 0x1f, RZ ;  /* 0x0000001f0b057819 */ /* 0x001fe200000006ff */
[----:B-1----:R-:W-:Y:S06]  /*7a30*/  @!P0 BRA `(.L_x_186) ;  /* 0x0000000000e08947 */ /* 0x002fec0003800000 */
.L_x_198:
[----:B------:R-:W1:Y:S01]  /*7a40*/  SYNCS.PHASECHK.TRANS64.TRYWAIT P0, [R6+URZ], R5 ;  /* 0x00000005060075a7 */ /* 0x000e62000800017f */
[----:B------:R-:W-:-:S05]  /*7a50*/  VIADD R0, R7, 0x1 ;  /* 0x0000000107007836 */ /* 0x000fca0000000000 */
[----:B------:R-:W-:-:S04]  /*7a60*/  ISETP.NE.AND P1, PT, R0, 0x5, PT ;  /* 0x000000050000780c */ /* 0x000fc80003f25270 */
[----:B0-----:R-:W-:Y:S02]  /*7a70*/  SEL R4, RZ, 0x1, P1 ;  /* 0x00000001ff047807 */ /* 0x001fe40000800000 */
[----:B------:R-:W-:Y:S02]  /*7a80*/  SEL R3, R0, RZ, P1 ;  /* 0x000000ff00037207 */ /* 0x000fe40000800000 */
[----:B------:R-:W-:Y:S01]  /*7a90*/  LOP3.LUT R0, R11, R4, RZ, 0x3c, !PT ;  /* 0x000000040b007212 */ /* 0x000fe200078e3cff */
[----:B-1----:R-:W-:Y:S06]  /*7aa0*/  @!P0 BRA `(.L_x_187) ;  /* 0x0000000000d88947 */ /* 0x002fec0003800000 */
.L_x_199:
[----:B------:R-:W-:Y:S01]  /*7ab0*/  IMAD R3, R3, 0x8, R2 ;  /* 0x0000000803037824 */ /* 0x000fe200078e0202 */
[----:B------:R-:W-:-:S07]  /*7ac0*/  SHF.L.U32 R0, R0, 0x1f, RZ ;  /* 0x0000001f00007819 */ /* 0x000fce00000006ff */
.L_x_188:
[----:B-1----:R1:W2:Y:S02]  /*7ad0*/  SYNCS.PHASECHK.TRANS64.TRYWAIT P0, [R3+URZ], R0 ;  /* 0x00000000030075a7 */ /* 0x0022a4000800017f */
[----:B--2---:R-:W-:Y:S05]  /*7ae0*/  @!P0 NANOSLEEP.SYNCS 0x989680 ;  /* 0x009896800000895d */ /* 0x004fea0003900000 */
[----:B------:R-:W2:Y:S02]  /*7af0*/  @!P0 SYNCS.PHASECHK.TRANS64 P0, [R3+URZ], R0 ;  /* 0x00000000030085a7 */ /* 0x000ea4000800007f */
[----:B--2---:R-:W-:Y:S05]  /*7b00*/  @!P0 BRA `(.L_x_188) ;  /* 0xfffffffc00f08947 */ /* 0x004fea000383ffff */
.L_x_182:
[----:B------:R-:W-:Y:S05]  /*7b10*/  BSYNC B0 ;  /* 0x0000000000007941 */ /* 0x000fea0003800000 */
.L_x_181:
[----:B------:R-:W-:Y:S05]  /*7b20*/  EXIT ;  /* 0x000000000000794d */ /* 0x000fea0003800000 */
.L_x_21:
[----:B---3--:R3:W4:Y:S02]  /*7b30*/  SYNCS.PHASECHK.TRANS64.TRYWAIT P1, [R3+URZ], R0 ;  /* 0x00000000030075a7 */ /* 0x008724000802017f */
[----:B----4-:R-:W-:Y:S05]  /*7b40*/  @!P1 NANOSLEEP.SYNCS 0x989680 ;  /* 0x009896800000995d */ /* 0x010fea0003900000 */
[----:B------:R-:W4:Y:S02]  /*7b50*/  @!P1 SYNCS.PHASECHK.TRANS64 P1, [R3+URZ], R0 ;  /* 0x00000000030095a7 */ /* 0x000f24000802007f */
[----:B----4-:R-:W-:Y:S05]  /*7b60*/  @!P1 BRA `(.L_x_21) ;  /* 0xfffffffc00f09947 */ /* 0x010fea000383ffff */
[----:B------:R-:W-:Y:S05]  /*7b70*/  BRA `(.L_x_20) ;  /* 0xffffff9800507947 */ /* 0x000fea000383ffff */
.L_x_26:
[----:B-1----:R1:W2:Y:S02]  /*7b80*/  SYNCS.PHASECHK.TRANS64.TRYWAIT P1, [R5+URZ], R4 ;  /* 0x00000004050075a7 */ /* 0x0022a4000802017f */
[----:B--2---:R-:W-:Y:S05]  /*7b90*/  @!P1 NANOSLEEP.SYNCS 0x989680 ;  /* 0x009896800000995d */ /* 0x004fea0003900000 */
[----:B------:R-:W2:Y:S02]  /*7ba0*/  @!P1 SYNCS.PHASECHK.TRANS64 P1, [R5+URZ], R4 ;  /* 0x00000004050095a7 */ /* 0x000ea4000802007f */
[----:B--2---:R-:W-:Y:S05]  /*7bb0*/  @!P1 BRA `(.L_x_26) ;  /* 0xfffffffc00f09947 */ /* 0x004fea000383ffff */
[----:B------:R-:W-:Y:S05]  /*7bc0*/  BRA `(.L_x_25) ;  /* 0xffffff9c00007947 */ /* 0x000fea000383ffff */
.L_x_169:
[----:B------:R-:W-:Y:S01]  /*7bd0*/  BSSY B1, `(.L_x_189) ;  /* 0x0000006000017945 */ /* 0x000fe20003800000 */
[----:B------:R-:W-:-:S07]  /*7be0*/  IMAD.MOV.U32 R15, RZ, RZ, -0x1 ;  /* 0xffffffffff0f7424 */ /* 0x000fce00078e00ff */
[----:B------:R-:W-:Y:S05]  /*7bf0*/  WARPSYNC.COLLECTIVE R15, `(.L_x_190) ;  /* 0x000000000f0c7348 */ /* 0x000fea0003c00000 */
[----:B------:R-:W-:Y:S02]  /*7c00*/  ELECT P6, UR62, PT ;  /* 0x00000000003e782f */ /* 0x000fe400038c0000 */
[----:B------:R-:W-:Y:S01]  /*7c10*/  MOV R14, UR62 ;  /* 0x0000003e000e7c02 */ /* 0x000fe20008000f00 */
[----:B------:R-:W-:Y:S10]  /*7c20*/  ENDCOLLECTIVE ;  /* 0x000000000000791b */ /* 0x000ff40003800000 */
.L_x_190:
[----:B------:R-:W-:Y:S05]  /*7c30*/  BSYNC B1 ;  /* 0x0000000000017941 */ /* 0x000fea0003800000 */
.L_x_189:
[----:B------:R-:W-:Y:S05]  /*7c40*/  BRA `(.L_x_191) ;  /* 0xfffffff000147947 */ /* 0x000fea000383ffff */
.L_x_172:
[----:B0-----:R0:W1:Y:S02]  /*7c50*/  SYNCS.PHASECHK.TRANS64.TRYWAIT P0, [R20+URZ+0x28], R7 ;  /* 0x00002807140075a7 */ /* 0x001064000800017f */
[----:B-1----:R-:W-:Y:S05]  /*7c60*/  @!P0 NANOSLEEP.SYNCS 0x989680 ;  /* 0x009896800000895d */ /* 0x002fea0003900000 */
[----:B------:R-:W1:Y:S02]  /*7c70*/  @!P0 SYNCS.PHASECHK.TRANS64 P0, [R20+URZ+0x28], R7 ;  /* 0x00002807140085a7 */ /* 0x000e64000800007f */
[----:B-1----:R-:W-:Y:S05]  /*7c80*/  @!P0 BRA `(.L_x_172) ;  /* 0xfffffffc00f08947 */ /* 0x002fea000383ffff */
[----:B------:R-:W-:Y:S05]  /*7c90*/  BRA `(.L_x_192) ;  /* 0xfffffff000547947 */ /* 0x000fea000383ffff */
.L_x_180:
[----:B------:R-:W-:Y:S01]  /*7ca0*/  BSSY B0, `(.L_x_193) ;  /* 0x0000006000007945 */ /* 0x000fe20003800000 */
[----:B------:R-:W-:-:S07]  /*7cb0*/  IMAD.MOV.U32 R15, RZ, RZ, -0x1 ;  /* 0xffffffffff0f7424 */ /* 0x000fce00078e00ff */
[----:B------:R-:W-:Y:S05]  /*7cc0*/  WARPSYNC.COLLECTIVE R15, `(.L_x_194) ;  /* 0x000000000f0c7348 */ /* 0x000fea0003c00000 */
[----:B------:R-:W-:Y:S02]  /*7cd0*/  ELECT P6, UR62, PT ;  /* 0x00000000003e782f */ /* 0x000fe400038c0000 */
[----:B------:R-:W-:Y:S01]  /*7ce0*/  MOV R14, UR62 ;  /* 0x0000003e000e7c02 */ /* 0x000fe20008000f00 */
[----:B------:R-:W-:Y:S10]  /*7cf0*/  ENDCOLLECTIVE ;  /* 0x000000000000791b */ /* 0x000ff40003800000 */
.L_x_194:
[----:B------:R-:W-:Y:S05]  /*7d00*/  BSYNC B0 ;  /* 0x0000000000007941 */ /* 0x000fea0003800000 */
.L_x_193:
[----:B------:R-:W-:Y:S05]  /*7d10*/  BRA `(.L_x_195) ;  /* 0xfffffff800ac7947 */ /* 0x000fea000383ffff */
.L_x_184:
[----:B0-----:R0:W1:Y:S02]  /*7d20*/  SYNCS.PHASECHK.TRANS64.TRYWAIT P0, [R7+URZ], R4 ;  /* 0x00000004070075a7 */ /* 0x001064000800017f */
[----:B-1----:R-:W-:Y:S05]  /*7d30*/  @!P0 NANOSLEEP.SYNCS 0x989680 ;  /* 0x009896800000895d */ /* 0x002fea0003900000 */
[----:B------:R-:W1:Y:S02]  /*7d40*/  @!P0 SYNCS.PHASECHK.TRANS64 P0, [R7+URZ], R4 ;  /* 0x00000004070085a7 */ /* 0x000e64000800007f */
[----:B-1----:R-:W-:Y:S05]  /*7d50*/  @!P0 BRA `(.L_x_184) ;  /* 0xfffffffc00f08947 */ /* 0x002fea000383ffff */
[----:B------:R-:W-:Y:S05]  /*7d60*/  BRA `(.L_x_196) ;  /* 0xfffffff800ec7947 */ /* 0x000fea000383ffff */
.L_x_185:
[----:B0-----:R0:W1:Y:S02]  /*7d70*/  SYNCS.PHASECHK.TRANS64.TRYWAIT P0, [R8+URZ], R5 ;  /* 0x00000005080075a7 */ /* 0x001064000800017f */
[----:B-1----:R-:W-:Y:S05]  /*7d80*/  @!P0 NANOSLEEP.SYNCS 0x989680 ;  /* 0x009896800000895d */ /* 0x002fea0003900000 */
[----:B------:R-:W1:Y:S02]  /*7d90*/  @!P0 SYNCS.PHASECHK.TRANS64 P0, [R8+URZ], R5 ;  /* 0x00000005080085a7 */ /* 0x000e64000800007f */
[----:B-1----:R-:W-:Y:S05]  /*7da0*/  @!P0 BRA `(.L_x_185) ;  /* 0xfffffffc00f08947 */ /* 0x002fea000383ffff */
[----:B------:R-:W-:Y:S05]  /*7db0*/  BRA `(.L_x_197) ;  /* 0xfffffff800fc7947 */ /* 0x000fea000383ffff */
.L_x_186:
[----:B0-----:R0:W1:Y:S02]  /*7dc0*/  SYNCS.PHASECHK.TRANS64.TRYWAIT P0, [R9+URZ], R4 ;  /* 0x00000004090075a7 */ /* 0x001064000800017f */
[----:B-1----:R-:W-:Y:S05]  /*7dd0*/  @!P0 NANOSLEEP.SYNCS 0x989680 ;  /* 0x009896800000895d */ /* 0x002fea0003900000 */
[----:B------:R-:W1:Y:S02]  /*7de0*/  @!P0 SYNCS.PHASECHK.TRANS64 P0, [R9+URZ], R4 ;  /* 0x00000004090085a7 */ /* 0x000e64000800007f */
[----:B-1----:R-:W-:Y:S05]  /*7df0*/  @!P0 BRA `(.L_x_186) ;  /* 0xfffffffc00f08947 */ /* 0x002fea000383ffff */
[----:B------:R-:W-:Y:S05]  /*7e00*/  BRA `(.L_x_198) ;  /* 0xfffffffc000c7947 */ /* 0x000fea000383ffff */
.L_x_187:
[----:B0-----:R0:W1:Y:S02]  /*7e10*/  SYNCS.PHASECHK.TRANS64.TRYWAIT P0, [R6+URZ], R5 ;  /* 0x00000005060075a7 */ /* 0x001064000800017f */
[----:B-1----:R-:W-:Y:S05]  /*7e20*/  @!P0 NANOSLEEP.SYNCS 0x989680 ;  /* 0x009896800000895d */ /* 0x002fea0003900000 */
[----:B------:R-:W1:Y:S02]  /*7e30*/  @!P0 SYNCS.PHASECHK.TRANS64 P0, [R6+URZ], R5 ;  /* 0x00000005060085a7 */ /* 0x000e64000800007f */
[----:B-1----:R-:W-:Y:S05]  /*7e40*/  @!P0 BRA `(.L_x_187) ;  /* 0xfffffffc00f08947 */ /* 0x002fea000383ffff */
[----:B------:R-:W-:Y:S05]  /*7e50*/  BRA `(.L_x_199) ;  /* 0xfffffffc00147947 */ /* 0x000fea000383ffff */
.L_x_200:
[----:B------:R-:W-:-:S00]  /*7e60*/  BRA `(.L_x_200) ;  /* 0xfffffffc00fc7947 */ /* 0x000fc0000383ffff */
[----:B------:R-:W-:-:S00]  /*7e70*/  NOP ;  /* 0x0000000000007918 */ /* 0x000fc00000000000 */
        /* <DEDUP_REMOVED lines=8> */
.L_x_201:


//--------------------- .nv.global.init           --------------------------
	.section	.nv.global.init,"aw",@progbits
.nv.global.init:
	.type		$str$22,@object
	.size		$str$22,($str$23 - $str$22)
$str$22:
        /*0000*/ 	.byte	0x6b, 0x5f, 0x74, 0x69, 0x6c, 0x65, 0x5f, 0x63, 0x6f, 0x75, 0x6e, 0x74, 0x20, 0x3e, 0x3d, 0x20
        /*0010*/ 	.byte	0x31, 0x00
	.type		$str$23,@object
	.size		$str$23,(__unnamed_1 - $str$23)
$str$23:
        /*0012*/ 	.byte	0x2f, 0x74, 0x6d, 0x70, 0x2f, 0x63, 0x75, 0x74, 0x6c, 0x61, 0x73, 0x73, 0x5f, 0x73, 0x77, 0x65
        /*0022*/ 	.byte	0x65, 0x70, 0x5f, 0x73, 0x72, 0x63, 0x2f, 0x69, 0x6e, 0x63, 0x6c, 0x75, 0x64, 0x65, 0x2f, 0x63
        /*0032*/ 	.byte	0x75, 0x74, 0x6c, 0x61, 0x73, 0x73, 0x2f, 0x67, 0x65, 0x6d, 0x6d, 0x2f, 0x63, 0x6f, 0x6c, 0x6c
        /*0042*/ 	.byte	0x65, 0x63, 0x74, 0x69, 0x76, 0x65, 0x2f, 0x73, 0x6d, 0x39, 0x30, 0x5f, 0x6d, 0x6d, 0x61, 0x5f
        /*0052*/ 	.byte	0x74, 0x6d, 0x61, 0x5f, 0x67, 0x6d, 0x6d, 0x61, 0x5f, 0x73, 0x73, 0x5f, 0x77, 0x61, 0x72, 0x70
        /*0062*/ 	.byte	0x73, 0x70, 0x65, 0x63, 0x69, 0x61, 0x6c, 0x69, 0x7a, 0x65, 0x64, 0x2e, 0x68, 0x70, 0x70, 0x00
	.type		__unnamed_1,@object
	.size		__unnamed_1,(.L_0 - __unnamed_1)
__unnamed_1:
        /*0072*/ 	.byte	0x76, 0x6f, 0x69, 0x64, 0x20, 0x63, 0x75, 0x74, 0x6c, 0x61, 0x73, 0x73, 0x3a, 0x3a, 0x67, 0x65
        /* <DEDUP_REMOVED lines=180> */
        /*0bc2*/ 	.byte	0x69, 0x74, 0x79, 0x5d, 0x00
.L_0:


//--------------------- .nv.shared._ZN7cutlass13device_kernelINS_4gemm6kernel13GemmUniversalIN4cute5tupleIJiiiiEEENS1_10collective13CollectiveMmaINS1_34MainloopSm90TmaGmmaWarpSpecializedILi5ENS5_IJNS4_1CILi1EEENSA_ILi2EEESB_EEENS1_35KernelTmaWarpSpecializedCooperativeEEENS5_IJNSA_ILi128EEESG_NSA_ILi32EEEEEENS_6half_tENS5_IJlSB_lEEESJ_SK_NS4_8TiledMMAINS4_8MMA_AtomIJNS4_4SM904GMMA26MMA_64x128x16_F32F16F16_SSILNSO_5MajorE0ELSQ_0ELNSO_7ScaleInE1ELSR_1EEEEEENS4_6LayoutINS5_IJSC_SB_SB_EEENS5_IJSB_NSA_ILi0EEESW_EEEEENS5_IJNS4_10UnderscoreESZ_SZ_EEEEENS4_23SM90_TMA_LOAD_MULTICASTENS4_14ComposedLayoutINS4_7SwizzleILi2ELi4ELi3EEENS4_18smem_ptr_flag_bitsILi16EEENSU_INS5_IJNSA_ILi8EEESH_EEENS5_IJSH_SB_EEEEEEEvNS4_8identityENS4_13SM90_TMA_LOADES1C_vS1D_EENS_8epilogue10collective6detail29Sm90TmaWarpSpecializedAdapterINS1H_15DefaultEpilogueISJ_SK_SK_NS1G_6thread17LinearCombinationISJ_Li1EffLNS1L_9ScaleType4KindE0ELNS_15FloatRoundStyleE2ESJ_EENS1_15EpilogueDefaultEEEEEvvEEEEvNT_6ParamsE --------------------------
	.section	.nv.shared._ZN7cutlass13device_kernelINS_4gemm6kernel13GemmUniversalIN4cute5tupleIJiiiiEEENS1_10collective13CollectiveMmaINS1_34MainloopSm90TmaGmmaWarpSpecializedILi5ENS5_IJNS4_1CILi1EEENSA_ILi2EEESB_EEENS1_35KernelTmaWarpSpecializedCooperativeEEENS5_IJNSA_ILi128EEESG_NSA_ILi32EEEEEENS_6half_tENS5_IJlSB_lEEESJ_SK_NS4_8TiledMMAINS4_8MMA_AtomIJNS4_4SM904GMMA26MMA_64x128x16_F32F16F16_SSILNSO_5MajorE0ELSQ_0ELNSO_7ScaleInE1ELSR_1EEEEEENS4_6LayoutINS5_IJSC_SB_SB_EEENS5_IJSB_NSA_ILi0EEESW_EEEEENS5_IJNS4_10UnderscoreESZ_SZ_EEEEENS4_23SM90_TMA_LOAD_MULTICASTENS4_14ComposedLayoutINS4_7SwizzleILi2ELi4ELi3EEENS4_18smem_ptr_flag_bitsILi16EEENSU_INS5_IJNSA_ILi8EEESH_EEENS5_IJSH_SB_EEEEEEEvNS4_8identityENS4_13SM90_TMA_LOADES1C_vS1D_EENS_8epilogue10collective6detail29Sm90TmaWarpSpecializedAdapterINS1H_15DefaultEpilogueISJ_SK_SK_NS1G_6thread17LinearCombinationISJ_Li1EffLNS1L_9ScaleType4KindE0ELNS_15FloatRoundStyleE2ESJ_EENS1_15EpilogueDefaultEEEEEvvEEEEvNT_6ParamsE,"aw",@nobits
	.sectionflags	@""
	.align	16
	.zero		1024


//--------------------- .nv.shared.reserved.0     --------------------------
	.section	.nv.shared.reserved.0,"aw",@nobits
	.weak		__nv_reservedSMEM_offset_0_alias
	.size		__nv_reservedSMEM_offset_0_alias, 0, 0
	.other		__nv_reservedSMEM_offset_0_alias,@"STO_CUDA_RESERVED_SHARED STV_DEFAULT"
__nv_reservedSMEM_offset_0_alias:
	.zero		0


//--------------------- .nv.global                --------------------------
	.section	.nv.global,"aw",@nobits
.nv.global:
	.type		_ZN39_INTERNAL_d29fabad_4_k_cu_03cd74ec_30854cute1_E,@object
	.size		_ZN39_INTERNAL_d29fabad_4_k_cu_03cd74ec_30854cute1_E,(_ZN39_INTERNAL_d29fabad_4_k_cu_03cd74ec_30854cuda3std3__45__cpo6cbeginE - _ZN39_INTERNAL_d29fabad_4_k_cu_03cd74ec_30854cute1_E)
_ZN39_INTERNAL_d29fabad_4_k_cu_03cd74ec_30854cute1_E:
	.zero		1
	.type		_ZN39_INTERNAL_d29fabad_4_k_cu_03cd74ec_30854cuda3std3__45__cpo6cbeginE,@object
	.size		_ZN39_INTERNAL_d29fabad_4_k_cu_03cd74ec_30854cuda3std3__45__cpo6cbeginE,(_ZN39_INTERNAL_d29fabad_4_k_cu_03cd74ec_30854cuda3std3__48in_placeE - _ZN39_INTERNAL_d29fabad_4_k_cu_03cd74ec_30854cuda3std3__45__cpo6cbeginE)
_ZN39_INTERNAL_d29fabad_4_k_cu_03cd74ec_30854cuda3std3__45__cpo6cbeginE:
	.zero		1
	.type		_ZN39_INTERNAL_d29fabad_4_k_cu_03cd74ec_30854cuda3std3__48in_placeE,@object
	.size		_ZN39_INTERNAL_d29fabad_4_k_cu_03cd74ec_30854cuda3std3__48in_placeE,(_ZN39_INTERNAL_d29fabad_4_k_cu_03cd74ec_30854cuda3std6ranges3__45__cpo9iter_moveE - _ZN39_INTERNAL_d29fabad_4_k_cu_03cd74ec_30854cuda3std3__48in_placeE)
_ZN39_INTERNAL_d29fabad_4_k_cu_03cd74ec_30854cuda3std3__48in_placeE:
	.zero		1
	.type		_ZN39_INTERNAL_d29fabad_4_k_cu_03cd74ec_30854cuda3std6ranges3__45__cpo9iter_moveE,@object
	.size		_ZN39_INTERNAL_d29fabad_4_k_cu_03cd74ec_30854cuda3std6ranges3__45__cpo9iter_moveE,(_ZN39_INTERNAL_d29fabad_4_k_cu_03cd74ec_30854cuda3std3__45__cpo5beginE - _ZN39_INTERNAL_d29fabad_4_k_cu_03cd74ec_30854cuda3std6ranges3__45__cpo9iter_moveE)
_ZN39_INTERNAL_d29fabad_4_k_cu_03cd74ec_30854cuda3std6ranges3__45__cpo9iter_moveE:
	.zero		1
	.type		_ZN39_INTERNAL_d29fabad_4_k_cu_03cd74ec_30854cuda3std3__45__cpo5beginE,@object
	.size		_ZN39_INTERNAL_d29fabad_4_k_cu_03cd74ec_30854cuda3std3__45__cpo5beginE,(_ZN39_INTERNAL_d29fabad_4_k_cu_03cd74ec_30854cuda3std3__441_GLOBAL__N__d29fabad_4_k_cu_03cd74ec_30856ignoreE - _ZN39_INTERNAL_d29fabad_4_k_cu_03cd74ec_30854cuda3std3__45__cpo5beginE)
_ZN39_INTERNAL_d29fabad_4_k_cu_03cd74ec_30854cuda3std3__45__cpo5beginE:
	.zero		1
	.type		_ZN39_INTERNAL_d29fabad_4_k_cu_03cd74ec_30854cuda3std3__441_GLOBAL__N__d29fabad_4_k_cu_03cd74ec_30856ignoreE,@object
	.size		_ZN39_INTERNAL_d29fabad_4_k_cu_03cd74ec_30854cuda3std3__441_GLOBAL__N__d29fabad_4_k_cu_03cd74ec_30856ignoreE,(_ZN39_INTERNAL_d29fabad_4_k_cu_03cd74ec_30854cute7productE - _ZN39_INTERNAL_d29fabad_4_k_cu_03cd74ec_30854cuda3std3__441_GLOBAL__N__d29fabad_4_k_cu_03cd74ec_30856ignoreE)
_ZN39_INTERNAL_d29fabad_4_k_cu_03cd74ec_30854cuda3std3__441_GLOBAL__N__d29fabad_4_k_cu_03cd74ec_30856ignoreE:
	.zero		1
	.type		_ZN39_INTERNAL_d29fabad_4_k_cu_03cd74ec_30854cute7productE,@object
	.size		_ZN39_INTERNAL_d29fabad_4_k_cu_03cd74ec_30854cute7productE,(_ZN39_INTERNAL_d29fabad_4_k_cu_03cd74ec_30854cuda3std3__45__cpo3endE - _ZN39_INTERNAL_d29fabad_4_k_cu_03cd74ec_30854cute7productE)
_ZN39_INTERNAL_d29fabad_4_k_cu_03cd74ec_30854cute7productE:
	.zero		1
	.type		_ZN39_INTERNAL_d29fabad_4_k_cu_03cd74ec_30854cuda3std3__45__cpo3endE,@object
	.size		_ZN39_INTERNAL_d29fabad_4_k_cu_03cd74ec_30854cuda3std3__45__cpo3endE,(_ZN39_INTERNAL_d29fabad_4_k_cu_03cd74ec_30854cuda3std3__419piecewise_constructE - _ZN39_INTERNAL_d29fabad_4_k_cu_03cd74ec_30854cuda3std3__45__cpo3endE)
_ZN39_INTERNAL_d29fabad_4_k_cu_03cd74ec_30854cuda3std3__45__cpo3endE:
	.zero		1
	.type		_ZN39_INTERNAL_d29fabad_4_k_cu_03cd74ec_30854cuda3std3__419piecewise_constructE,@object
	.size		_ZN39_INTERNAL_d29fabad_4_k_cu_03cd74ec_30854cuda3std3__419piecewise_constructE,(_ZN39_INTERNAL_d29fabad_4_k_cu_03cd74ec_30854cuda3std3__45__cpo4cendE - _ZN39_INTERNAL_d29fabad_4_k_cu_03cd74ec_30854cuda3std3__419piecewise_constructE)
_ZN39_INTERNAL_d29fabad_4_k_cu_03cd74ec_30854cuda3std3__419piecewise_constructE:
	.zero		1
	.type		_ZN39_INTERNAL_d29fabad_4_k_cu_03cd74ec_30854cuda3std3__45__cpo4cendE,@object
	.size		_ZN39_INTERNAL_d29fabad_4_k_cu_03cd74ec_30854cuda3std3__45__cpo4cendE,(_ZN39_INTERNAL_d29fabad_4_k_cu_03cd74ec_30854cuda3std6ranges3__45__cpo4swapE - _ZN39_INTERNAL_d29fabad_4_k_cu_03cd74ec_30854cuda3std3__45__cpo4cendE)
_ZN39_INTERNAL_d29fabad_4_k_cu_03cd74ec_30854cuda3std3__45__cpo4cendE:
	.zero		1
	.type		_ZN39_INTERNAL_d29fabad_4_k_cu_03cd74ec_30854cuda3std6ranges3__45__cpo4swapE,@object
	.size		_ZN39_INTERNAL_d29fabad_4_k_cu_03cd74ec_30854cuda3std6ranges3__45__cpo4swapE,(.L_8 - _ZN39_INTERNAL_d29fabad_4_k_cu_03cd74ec_30854cuda3std6ranges3__45__cpo4swapE)
_ZN39_INTERNAL_d29fabad_4_k_cu_03cd74ec_30854cuda3std6ranges3__45__cpo4swapE:
	.zero		1
.L_8:


//--------------------- .nv.constant0._ZN7cutlass13device_kernelINS_4gemm6kernel13GemmUniversalIN4cute5tupleIJiiiiEEENS1_10collective13CollectiveMmaINS1_34MainloopSm90TmaGmmaWarpSpecializedILi5ENS5_IJNS4_1CILi1EEENSA_ILi2EEESB_EEENS1_35KernelTmaWarpSpecializedCooperativeEEENS5_IJNSA_ILi128EEESG_NSA_ILi32EEEEEENS_6half_tENS5_IJlSB_lEEESJ_SK_NS4_8TiledMMAINS4_8MMA_AtomIJNS4_4SM904GMMA26MMA_64x128x16_F32F16F16_SSILNSO_5MajorE0ELSQ_0ELNSO_7ScaleInE1ELSR_1EEEEEENS4_6LayoutINS5_IJSC_SB_SB_EEENS5_IJSB_NSA_ILi0EEESW_EEEEENS5_IJNS4_10UnderscoreESZ_SZ_EEEEENS4_23SM90_TMA_LOAD_MULTICASTENS4_14ComposedLayoutINS4_7SwizzleILi2ELi4ELi3EEENS4_18smem_ptr_flag_bitsILi16EEENSU_INS5_IJNSA_ILi8EEESH_EEENS5_IJSH_SB_EEEEEEEvNS4_8identityENS4_13SM90_TMA_LOADES1C_vS1D_EENS_8epilogue10collective6detail29Sm90TmaWarpSpecializedAdapterINS1H_15DefaultEpilogueISJ_SK_SK_NS1G_6thread17LinearCombinationISJ_Li1EffLNS1L_9ScaleType4KindE0ELNS_15FloatRoundStyleE2ESJ_EENS1_15EpilogueDefaultEEEEEvvEEEEvNT_6ParamsE --------------------------
	.section	.nv.constant0._ZN7cutlass13device_kernelINS_4gemm6kernel13GemmUniversalIN4cute5tupleIJiiiiEEENS1_10collective13CollectiveMmaINS1_34MainloopSm90TmaGmmaWarpSpecializedILi5ENS5_IJNS4_1CILi1EEENSA_ILi2EEESB_EEENS1_35KernelTmaWarpSpecializedCooperativeEEENS5_IJNSA_ILi128EEESG_NSA_ILi32EEEEEENS_6half_tENS5_IJlSB_lEEESJ_SK_NS4_8TiledMMAINS4_8MMA_AtomIJNS4_4SM904GMMA26MMA_64x128x16_F32F16F16_SSILNSO_5MajorE0ELSQ_0ELNSO_7ScaleInE1ELSR_1EEEEEENS4_6LayoutINS5_IJSC_SB_SB_EEENS5_IJSB_NSA_ILi0EEESW_EEEEENS5_IJNS4_10UnderscoreESZ_SZ_EEEEENS4_23SM90_TMA_LOAD_MULTICASTENS4_14ComposedLayoutINS4_7SwizzleILi2ELi4ELi3EEENS4_18smem_ptr_flag_bitsILi16EEENSU_INS5_IJNSA_ILi8EEESH_EEENS5_IJSH_SB_EEEEEEEvNS4_8identityENS4_13SM90_TMA_LOADES1C_vS1D_EENS_8epilogue10collective6detail29Sm90TmaWarpSpecializedAdapterINS1H_15DefaultEpilogueISJ_SK_SK_NS1G_6thread17LinearCombinationISJ_Li1EffLNS1L_9ScaleType4KindE0ELNS_15FloatRoundStyleE2ESJ_EENS1_15EpilogueDefaultEEEEEvvEEEEvNT_6ParamsE,"a",@progbits
	.sectionflags	@""
	.align	4
.nv.constant0._ZN7cutlass13device_kernelINS_4gemm6kernel13GemmUniversalIN4cute5tupleIJiiiiEEENS1_10collective13CollectiveMmaINS1_34MainloopSm90TmaGmmaWarpSpecializedILi5ENS5_IJNS4_1CILi1EEENSA_ILi2EEESB_EEENS1_35KernelTmaWarpSpecializedCooperativeEEENS5_IJNSA_ILi128EEESG_NSA_ILi32EEEEEENS_6half_tENS5_IJlSB_lEEESJ_SK_NS4_8TiledMMAINS4_8MMA_AtomIJNS4_4SM904GMMA26MMA_64x128x16_F32F16F16_SSILNSO_5MajorE0ELSQ_0ELNSO_7ScaleInE1ELSR_1EEEEEENS4_6LayoutINS5_IJSC_SB_SB_EEENS5_IJSB_NSA_ILi0EEESW_EEEEENS5_IJNS4_10UnderscoreESZ_SZ_EEEEENS4_23SM90_TMA_LOAD_MULTICASTENS4_14ComposedLayoutINS4_7SwizzleILi2ELi4ELi3EEENS4_18smem_ptr_flag_bitsILi16EEENSU_INS5_IJNSA_ILi8EEESH_EEENS5_IJSH_SB_EEEEEEEvNS4_8identityENS4_13SM90_TMA_LOADES1C_vS1D_EENS_8epilogue10collective6detail29Sm90TmaWarpSpecializedAdapterINS1H_15DefaultEpilogueISJ_SK_SK_NS1G_6thread17LinearCombinationISJ_Li1EffLNS1L_9ScaleType4KindE0ELNS_15FloatRoundStyleE2ESJ_EENS1_15EpilogueDefaultEEEEEvvEEEEvNT_6ParamsE:
	.zero		1664


//--------------------- SYMBOLS --------------------------

	.type		.nv.reservedSmem.offset0,@object
	.size		.nv.reservedSmem.offset0,0x4
	.type		__assertfail,@function
